	.headerflags	@"EF_CUDA_TEXMODE_UNIFIED EF_CUDA_64BIT_ADDRESS EF_CUDA_ACCELERATORS EF_CUDA_SM90 EF_CUDA_VIRTUAL_SM(EF_CUDA_SM90)"
	.elftype	@"ET_EXEC"


//--------------------- .nv.info                  --------------------------
	.section	.nv.info,"",@"SHT_CUDA_INFO"
	.align	4


	//----- nvinfo : EIATTR_REGCOUNT
	.align		4
        /*0000*/ 	.byte	0x04, 0x2f
        /*0002*/ 	.short	(.L_3 - .L_2)
	.align		4
.L_2:
        /*0004*/ 	.word	index@(triton_poi_fused_cat_32)
        /*0008*/ 	.word	0x00000080


	//----- nvinfo : EIATTR_MIN_STACK_SIZE
	.align		4
.L_3:
        /*000c*/ 	.byte	0x04, 0x12
        /*000e*/ 	.short	(.L_5 - .L_4)
	.align		4
.L_4:
        /*0010*/ 	.word	index@(triton_poi_fused_cat_32)
        /*0014*/ 	.word	0x00000000


	//----- nvinfo : EIATTR_FRAME_SIZE
	.align		4
.L_5:
        /*0018*/ 	.byte	0x04, 0x11
        /*001a*/ 	.short	(.L_7 - .L_6)
	.align		4
.L_6:
        /*001c*/ 	.word	index@(triton_poi_fused_cat_32)
        /*0020*/ 	.word	0x00000000


	//----- nvinfo : EIATTR_MIN_STACK_SIZE
	.align		4
.L_7:
        /*0024*/ 	.byte	0x04, 0x12
        /*0026*/ 	.short	(.L_9 - .L_8)
	.align		4
.L_8:
        /*0028*/ 	.word	index@(triton_poi_fused_cat_32)
        /*002c*/ 	.word	0x00000000
.L_9:


//--------------------- .nv.info.triton_poi_fused_cat_32 --------------------------
	.section	.nv.info.triton_poi_fused_cat_32,"",@"SHT_CUDA_INFO"
	.sectionflags	@""
	.align	4


	//----- nvinfo : EIATTR_CUDA_API_VERSION
	.align		4
        /*0000*/ 	.byte	0x04, 0x37
        /*0002*/ 	.short	(.L_11 - .L_10)
.L_10:
        /*0004*/ 	.word	0x0000007c


	//----- nvinfo : EIATTR_KPARAM_INFO
	.align		4
.L_11:
        /*0008*/ 	.byte	0x04, 0x17
        /*000a*/ 	.short	(.L_13 - .L_12)
.L_12:
        /*000c*/ 	.word	0x00000000
        /*0010*/ 	.short	0x0029
        /*0012*/ 	.short	0x0148
        /*0014*/ 	.byte	0x00, 0xf0, 0x11, 0x00


	//----- nvinfo : EIATTR_KPARAM_INFO
	.align		4
.L_13:
        /*0018*/ 	.byte	0x04, 0x17
        /*001a*/ 	.short	(.L_15 - .L_14)
.L_14:
        /*001c*/ 	.word	0x00000000
        /*0020*/ 	.short	0x0028
        /*0022*/ 	.short	0x0140
        /*0024*/ 	.byte	0x00, 0xf4, 0x21, 0x00


	//----- nvinfo : EIATTR_KPARAM_INFO
	.align		4
.L_15:
        /*0028*/ 	.byte	0x04, 0x17
        /*002a*/ 	.short	(.L_17 - .L_16)
.L_16:
        /*002c*/ 	.word	0x00000000
        /*0030*/ 	.short	0x0027
        /*0032*/ 	.short	0x0138
        /*0034*/ 	.byte	0x00, 0xf4, 0x21, 0x00


	//----- nvinfo : EIATTR_KPARAM_INFO
	.align		4
.L_17:
        /*0038*/ 	.byte	0x04, 0x17
        /*003a*/ 	.short	(.L_19 - .L_18)
.L_18:
        /*003c*/ 	.word	0x00000000
        /*0040*/ 	.short	0x0026
        /*0042*/ 	.short	0x0130
        /*0044*/ 	.byte	0x00, 0xf4, 0x21, 0x00


	//----- nvinfo : EIATTR_KPARAM_INFO
	.align		4
.L_19:
        /*0048*/ 	.byte	0x04, 0x17
        /*004a*/ 	.short	(.L_21 - .L_20)
.L_20:
        /*004c*/ 	.word	0x00000000
        /*0050*/ 	.short	0x0025
        /*0052*/ 	.short	0x0128
        /*0054*/ 	.byte	0x00, 0xf4, 0x21, 0x00


	//----- nvinfo : EIATTR_KPARAM_INFO
	.align		4
.L_21:
        /*0058*/ 	.byte	0x04, 0x17
        /*005a*/ 	.short	(.L_23 - .L_22)
.L_22:
        /*005c*/ 	.word	0x00000000
        /*0060*/ 	.short	0x0024
        /*0062*/ 	.short	0x0120
        /*0064*/ 	.byte	0x00, 0xf4, 0x21, 0x00


	//----- nvinfo : EIATTR_KPARAM_INFO
	.align		4
.L_23:
        /*0068*/ 	.byte	0x04, 0x17
        /*006a*/ 	.short	(.L_25 - .L_24)
.L_24:
        /*006c*/ 	.word	0x00000000
        /*0070*/ 	.short	0x0023
        /*0072*/ 	.short	0x0118
        /*0074*/ 	.byte	0x00, 0xf4, 0x21, 0x00


	//----- nvinfo : EIATTR_KPARAM_INFO
	.align		4
.L_25:
        /*0078*/ 	.byte	0x04, 0x17
        /*007a*/ 	.short	(.L_27 - .L_26)
.L_26:
        /*007c*/ 	.word	0x00000000
        /*0080*/ 	.short	0x0022
        /*0082*/ 	.short	0x0110
        /*0084*/ 	.byte	0x00, 0xf4, 0x21, 0x00


	//----- nvinfo : EIATTR_KPARAM_INFO
	.align		4
.L_27:
        /*0088*/ 	.byte	0x04, 0x17
        /*008a*/ 	.short	(.L_29 - .L_28)
.L_28:
        /*008c*/ 	.word	0x00000000
        /*0090*/ 	.short	0x0021
        /*0092*/ 	.short	0x0108
        /*0094*/ 	.byte	0x00, 0xf4, 0x21, 0x00


	//----- nvinfo : EIATTR_KPARAM_INFO
	.align		4
.L_29:
        /*0098*/ 	.byte	0x04, 0x17
        /*009a*/ 	.short	(.L_31 - .L_30)
.L_30:
        /*009c*/ 	.word	0x00000000
        /*00a0*/ 	.short	0x0020
        /*00a2*/ 	.short	0x0100
        /*00a4*/ 	.byte	0x00, 0xf4, 0x21, 0x00


	//----- nvinfo : EIATTR_KPARAM_INFO
	.align		4
.L_31:
        /*00a8*/ 	.byte	0x04, 0x17
        /*00aa*/ 	.short	(.L_33 - .L_32)
.L_32:
        /*00ac*/ 	.word	0x00000000
        /*00b0*/ 	.short	0x001f
        /*00b2*/ 	.short	0x00f8
        /*00b4*/ 	.byte	0x00, 0xf4, 0x21, 0x00


	//----- nvinfo : EIATTR_KPARAM_INFO
	.align		4
.L_33:
        /*00b8*/ 	.byte	0x04, 0x17
        /*00ba*/ 	.short	(.L_35 - .L_34)
.L_34:
        /*00bc*/ 	.word	0x00000000
        /*00c0*/ 	.short	0x001e
        /*00c2*/ 	.short	0x00f0
        /*00c4*/ 	.byte	0x00, 0xf4, 0x21, 0x00


	//----- nvinfo : EIATTR_KPARAM_INFO
	.align		4
.L_35:
        /*00c8*/ 	.byte	0x04, 0x17
        /*00ca*/ 	.short	(.L_37 - .L_36)
.L_36:
        /*00cc*/ 	.word	0x00000000
        /*00d0*/ 	.short	0x001d
        /*00d2*/ 	.short	0x00e8
        /*00d4*/ 	.byte	0x00, 0xf4, 0x21, 0x00


	//----- nvinfo : EIATTR_KPARAM_INFO
	.align		4
.L_37:
        /*00d8*/ 	.byte	0x04, 0x17
        /*00da*/ 	.short	(.L_39 - .L_38)
.L_38:
        /*00dc*/ 	.word	0x00000000
        /*00e0*/ 	.short	0x001c
        /*00e2*/ 	.short	0x00e0
        /*00e4*/ 	.byte	0x00, 0xf4, 0x21, 0x00


	//----- nvinfo : EIATTR_KPARAM_INFO
	.align		4
.L_39:
        /*00e8*/ 	.byte	0x04, 0x17
        /*00ea*/ 	.short	(.L_41 - .L_40)
.L_40:
        /*00ec*/ 	.word	0x00000000
        /*00f0*/ 	.short	0x001b
        /*00f2*/ 	.short	0x00d8
        /*00f4*/ 	.byte	0x00, 0xf4, 0x21, 0x00


	//----- nvinfo : EIATTR_KPARAM_INFO
	.align		4
.L_41:
        /*00f8*/ 	.byte	0x04, 0x17
        /*00fa*/ 	.short	(.L_43 - .L_42)
.L_42:
        /*00fc*/ 	.word	0x00000000
        /*0100*/ 	.short	0x001a
        /*0102*/ 	.short	0x00d0
        /*0104*/ 	.byte	0x00, 0xf4, 0x21, 0x00


	//----- nvinfo : EIATTR_KPARAM_INFO
	.align		4
.L_43:
        /*0108*/ 	.byte	0x04, 0x17
        /*010a*/ 	.short	(.L_45 - .L_44)
.L_44:
        /*010c*/ 	.word	0x00000000
        /*0110*/ 	.short	0x0019
        /*0112*/ 	.short	0x00c8
        /*0114*/ 	.byte	0x00, 0xf4, 0x21, 0x00


	//----- nvinfo : EIATTR_KPARAM_INFO
	.align		4
.L_45:
        /*0118*/ 	.byte	0x04, 0x17
        /*011a*/ 	.short	(.L_47 - .L_46)
.L_46:
        /*011c*/ 	.word	0x00000000
        /*0120*/ 	.short	0x0018
        /*0122*/ 	.short	0x00c0
        /*0124*/ 	.byte	0x00, 0xf4, 0x21, 0x00


	//----- nvinfo : EIATTR_KPARAM_INFO
	.align		4
.L_47:
        /*0128*/ 	.byte	0x04, 0x17
        /*012a*/ 	.short	(.L_49 - .L_48)
.L_48:
        /*012c*/ 	.word	0x00000000
        /*0130*/ 	.short	0x0017
        /*0132*/ 	.short	0x00b8
        /*0134*/ 	.byte	0x00, 0xf4, 0x21, 0x00


	//----- nvinfo : EIATTR_KPARAM_INFO
	.align		4
.L_49:
        /*0138*/ 	.byte	0x04, 0x17
        /*013a*/ 	.short	(.L_51 - .L_50)
.L_50:
        /*013c*/ 	.word	0x00000000
        /*0140*/ 	.short	0x0016
        /*0142*/ 	.short	0x00b0
        /*0144*/ 	.byte	0x00, 0xf4, 0x21, 0x00


	//----- nvinfo : EIATTR_KPARAM_INFO
	.align		4
.L_51:
        /*0148*/ 	.byte	0x04, 0x17
        /*014a*/ 	.short	(.L_53 - .L_52)
.L_52:
        /*014c*/ 	.word	0x00000000
        /*0150*/ 	.short	0x0015
        /*0152*/ 	.short	0x00a8
        /*0154*/ 	.byte	0x00, 0xf4, 0x21, 0x00


	//----- nvinfo : EIATTR_KPARAM_INFO
	.align		4
.L_53:
        /*0158*/ 	.byte	0x04, 0x17
        /*015a*/ 	.short	(.L_55 - .L_54)
.L_54:
        /*015c*/ 	.word	0x00000000
        /*0160*/ 	.short	0x0014
        /*0162*/ 	.short	0x00a0
        /*0164*/ 	.byte	0x00, 0xf4, 0x21, 0x00


	//----- nvinfo : EIATTR_KPARAM_INFO
	.align		4
.L_55:
        /*0168*/ 	.byte	0x04, 0x17
        /*016a*/ 	.short	(.L_57 - .L_56)
.L_56:
        /*016c*/ 	.word	0x00000000
        /*0170*/ 	.short	0x0013
        /*0172*/ 	.short	0x0098
        /*0174*/ 	.byte	0x00, 0xf4, 0x21, 0x00


	//----- nvinfo : EIATTR_KPARAM_INFO
	.align		4
.L_57:
        /*0178*/ 	.byte	0x04, 0x17
        /*017a*/ 	.short	(.L_59 - .L_58)
.L_58:
        /*017c*/ 	.word	0x00000000
        /*0180*/ 	.short	0x0012
        /*0182*/ 	.short	0x0090
        /*0184*/ 	.byte	0x00, 0xf4, 0x21, 0x00


	//----- nvinfo : EIATTR_KPARAM_INFO
	.align		4
.L_59:
        /*0188*/ 	.byte	0x04, 0x17
        /*018a*/ 	.short	(.L_61 - .L_60)
.L_60:
        /*018c*/ 	.word	0x00000000
        /*0190*/ 	.short	0x0011
        /*0192*/ 	.short	0x0088
        /*0194*/ 	.byte	0x00, 0xf4, 0x21, 0x00


	//----- nvinfo : EIATTR_KPARAM_INFO
	.align		4
.L_61:
        /*0198*/ 	.byte	0x04, 0x17
        /*019a*/ 	.short	(.L_63 - .L_62)
.L_62:
        /*019c*/ 	.word	0x00000000
        /*01a0*/ 	.short	0x0010
        /*01a2*/ 	.short	0x0080
        /*01a4*/ 	.byte	0x00, 0xf4, 0x21, 0x00


	//----- nvinfo : EIATTR_KPARAM_INFO
	.align		4
.L_63:
        /*01a8*/ 	.byte	0x04, 0x17
        /*01aa*/ 	.short	(.L_65 - .L_64)
.L_64:
        /*01ac*/ 	.word	0x00000000
        /*01b0*/ 	.short	0x000f
        /*01b2*/ 	.short	0x0078
        /*01b4*/ 	.byte	0x00, 0xf4, 0x21, 0x00


	//----- nvinfo : EIATTR_KPARAM_INFO
	.align		4
.L_65:
        /*01b8*/ 	.byte	0x04, 0x17
        /*01ba*/ 	.short	(.L_67 - .L_66)
.L_66:
        /*01bc*/ 	.word	0x00000000
        /*01c0*/ 	.short	0x000e
        /*01c2*/ 	.short	0x0070
        /*01c4*/ 	.byte	0x00, 0xf4, 0x21, 0x00


	//----- nvinfo : EIATTR_KPARAM_INFO
	.align		4
.L_67:
        /*01c8*/ 	.byte	0x04, 0x17
        /*01ca*/ 	.short	(.L_69 - .L_68)
.L_68:
        /*01cc*/ 	.word	0x00000000
        /*01d0*/ 	.short	0x000d
        /*01d2*/ 	.short	0x0068
        /*01d4*/ 	.byte	0x00, 0xf4, 0x21, 0x00


	//----- nvinfo : EIATTR_KPARAM_INFO
	.align		4
.L_69:
        /*01d8*/ 	.byte	0x04, 0x17
        /*01da*/ 	.short	(.L_71 - .L_70)
.L_70:
        /*01dc*/ 	.word	0x00000000
        /*01e0*/ 	.short	0x000c
        /*01e2*/ 	.short	0x0060
        /*01e4*/ 	.byte	0x00, 0xf4, 0x21, 0x00


	//----- nvinfo : EIATTR_KPARAM_INFO
	.align		4
.L_71:
        /*01e8*/ 	.byte	0x04, 0x17
        /*01ea*/ 	.short	(.L_73 - .L_72)
.L_72:
        /*01ec*/ 	.word	0x00000000
        /*01f0*/ 	.short	0x000b
        /*01f2*/ 	.short	0x0058
        /*01f4*/ 	.byte	0x00, 0xf4, 0x21, 0x00


	//----- nvinfo : EIATTR_KPARAM_INFO
	.align		4
.L_73:
        /*01f8*/ 	.byte	0x04, 0x17
        /*01fa*/ 	.short	(.L_75 - .L_74)
.L_74:
        /*01fc*/ 	.word	0x00000000
        /*0200*/ 	.short	0x000a
        /*0202*/ 	.short	0x0050
        /*0204*/ 	.byte	0x00, 0xf4, 0x21, 0x00


	//----- nvinfo : EIATTR_KPARAM_INFO
	.align		4
.L_75:
        /*0208*/ 	.byte	0x04, 0x17
        /*020a*/ 	.short	(.L_77 - .L_76)
.L_76:
        /*020c*/ 	.word	0x00000000
        /*0210*/ 	.short	0x0009
        /*0212*/ 	.short	0x0048
        /*0214*/ 	.byte	0x00, 0xf4, 0x21, 0x00


	//----- nvinfo : EIATTR_KPARAM_INFO
	.align		4
.L_77:
        /*0218*/ 	.byte	0x04, 0x17
        /*021a*/ 	.short	(.L_79 - .L_78)
.L_78:
        /*021c*/ 	.word	0x00000000
        /*0220*/ 	.short	0x0008
        /*0222*/ 	.short	0x0040
        /*0224*/ 	.byte	0x00, 0xf4, 0x21, 0x00


	//----- nvinfo : EIATTR_KPARAM_INFO
	.align		4
.L_79:
        /*0228*/ 	.byte	0x04, 0x17
        /*022a*/ 	.short	(.L_81 - .L_80)
.L_80:
        /*022c*/ 	.word	0x00000000
        /*0230*/ 	.short	0x0007
        /*0232*/ 	.short	0x0038
        /*0234*/ 	.byte	0x00, 0xf4, 0x21, 0x00


	//----- nvinfo : EIATTR_KPARAM_INFO
	.align		4
.L_81:
        /*0238*/ 	.byte	0x04, 0x17
        /*023a*/ 	.short	(.L_83 - .L_82)
.L_82:
        /*023c*/ 	.word	0x00000000
        /*0240*/ 	.short	0x0006
        /*0242*/ 	.short	0x0030
        /*0244*/ 	.byte	0x00, 0xf4, 0x21, 0x00


	//----- nvinfo : EIATTR_KPARAM_INFO
	.align		4
.L_83:
        /*0248*/ 	.byte	0x04, 0x17
        /*024a*/ 	.short	(.L_85 - .L_84)
.L_84:
        /*024c*/ 	.word	0x00000000
        /*0250*/ 	.short	0x0005
        /*0252*/ 	.short	0x0028
        /*0254*/ 	.byte	0x00, 0xf4, 0x21, 0x00


	//----- nvinfo : EIATTR_KPARAM_INFO
	.align		4
.L_85:
        /*0258*/ 	.byte	0x04, 0x17
        /*025a*/ 	.short	(.L_87 - .L_86)
.L_86:
        /*025c*/ 	.word	0x00000000
        /*0260*/ 	.short	0x0004
        /*0262*/ 	.short	0x0020
        /*0264*/ 	.byte	0x00, 0xf4, 0x21, 0x00


	//----- nvinfo : EIATTR_KPARAM_INFO
	.align		4
.L_87:
        /*0268*/ 	.byte	0x04, 0x17
        /*026a*/ 	.short	(.L_89 - .L_88)
.L_88:
        /*026c*/ 	.word	0x00000000
        /*0270*/ 	.short	0x0003
        /*0272*/ 	.short	0x0018
        /*0274*/ 	.byte	0x00, 0xf4, 0x21, 0x00


	//----- nvinfo : EIATTR_KPARAM_INFO
	.align		4
.L_89:
        /*0278*/ 	.byte	0x04, 0x17
        /*027a*/ 	.short	(.L_91 - .L_90)
.L_90:
        /*027c*/ 	.word	0x00000000
        /*0280*/ 	.short	0x0002
        /*0282*/ 	.short	0x0010
        /*0284*/ 	.byte	0x00, 0xf4, 0x21, 0x00


	//----- nvinfo : EIATTR_KPARAM_INFO
	.align		4
.L_91:
        /*0288*/ 	.byte	0x04, 0x17
        /*028a*/ 	.short	(.L_93 - .L_92)
.L_92:
        /*028c*/ 	.word	0x00000000
        /*0290*/ 	.short	0x0001
        /*0292*/ 	.short	0x0008
        /*0294*/ 	.byte	0x00, 0xf4, 0x21, 0x00


	//----- nvinfo : EIATTR_KPARAM_INFO
	.align		4
.L_93:
        /*0298*/ 	.byte	0x04, 0x17
        /*029a*/ 	.short	(.L_95 - .L_94)
.L_94:
        /*029c*/ 	.word	0x00000000
        /*02a0*/ 	.short	0x0000
        /*02a2*/ 	.short	0x0000
        /*02a4*/ 	.byte	0x00, 0xf4, 0x21, 0x00


	//----- nvinfo : EIATTR_SPARSE_MMA_MASK
	.align		4
.L_95:
        /*02a8*/ 	.byte	0x03, 0x50
        /*02aa*/ 	.short	0x0000


	//----- nvinfo : EIATTR_MAXREG_COUNT
	.align		4
        /*02ac*/ 	.byte	0x03, 0x1b
        /*02ae*/ 	.short	0x00ff


	//----- nvinfo : EIATTR_EXIT_INSTR_OFFSETS
	.align		4
        /*02b0*/ 	.byte	0x04, 0x1c
        /*02b2*/ 	.short	(.L_97 - .L_96)


	//   ....[0]....
.L_96:
        /*02b4*/ 	.word	0x00009210


	//----- nvinfo : EIATTR_REQNTID
	.align		4
.L_97:
        /*02b8*/ 	.byte	0x04, 0x10
        /*02ba*/ 	.short	(.L_99 - .L_98)
.L_98:
        /*02bc*/ 	.word	0x00000080
        /*02c0*/ 	.word	0x00000001
        /*02c4*/ 	.word	0x00000001


	//----- nvinfo : EIATTR_CBANK_PARAM_SIZE
	.align		4
.L_99:
        /*02c8*/ 	.byte	0x03, 0x19
        /*02ca*/ 	.short	0x014c


	//----- nvinfo : EIATTR_PARAM_CBANK
	.align		4
        /*02cc*/ 	.byte	0x04, 0x0a
        /*02ce*/ 	.short	(.L_101 - .L_100)
	.align		4
.L_100:
        /*02d0*/ 	.word	index@(.nv.constant0.triton_poi_fused_cat_32)
        /*02d4*/ 	.short	0x0210
        /*02d6*/ 	.short	0x014c


	//----- nvinfo : EIATTR_SW_WAR
	.align		4
.L_101:
        /*02d8*/ 	.byte	0x04, 0x36
        /*02da*/ 	.short	(.L_103 - .L_102)
.L_102:
        /*02dc*/ 	.word	0x00000008
.L_103:


//--------------------- .nv.callgraph             --------------------------
	.section	.nv.callgraph,"",@"SHT_CUDA_CALLGRAPH"
	.align	4
	.sectionentsize	8
	.align		4
        /*0000*/ 	.word	0x00000000
	.align		4
        /*0004*/ 	.word	0xffffffff
	.align		4
        /*0008*/ 	.word	0x00000000
	.align		4
        /*000c*/ 	.word	0xfffffffe
	.align		4
        /*0010*/ 	.word	0x00000000
	.align		4
        /*0014*/ 	.word	0xfffffffd
	.align		4
        /*0018*/ 	.word	0x00000000
	.align		4
        /*001c*/ 	.word	0xfffffffc


//--------------------- .nv.constant4             --------------------------
	.section	.nv.constant4,"a",@progbits
	.align	8
	.align		8
.nv.constant4:
        /*0000*/ 	.dword	_$_str
	.align		8
        /*0008*/ 	.dword	_$_str_$_2


//--------------------- .text.triton_poi_fused_cat_32 --------------------------
	.section	.text.triton_poi_fused_cat_32,"ax",@progbits
	.align	128
        .global         triton_poi_fused_cat_32
        .type           triton_poi_fused_cat_32,@function
        .size           triton_poi_fused_cat_32,(.L_x_1 - triton_poi_fused_cat_32)
        .other          triton_poi_fused_cat_32,@"STO_CUDA_ENTRY STV_DEFAULT"
triton_poi_fused_cat_32:
.text.triton_poi_fused_cat_32:
[----:B------:R-:W-:Y:S01]  /*0000*/  LDC R1, c[0x0][0x28] ;  /* 0x00000a00ff017b82 */ /* 0x000fe20000000800 */
[----:B------:R-:W1:Y:S07]  /*0010*/  S2R R0, SR_TID.X ;  /* 0x0000000000007919 */ /* 0x000e6e0000002100 */
[----:B------:R-:W2:Y:S01]  /*0020*/  LDC.64 R6, c[0x0][0x310] ;  /* 0x0000c400ff067b82 */ /* 0x000ea20000000a00 */
[----:B------:R-:W-:Y:S02]  /*0030*/  CS2R R8, SRZ ;  /* 0x0000000000087805 */ /* 0x000fe4000001ff00 */
[----:B------:R-:W-:Y:S01]  /*0040*/  CS2R R10, SRZ ;  /* 0x00000000000a7805 */ /* 0x000fe2000001ff00 */
[----:B------:R-:W3:Y:S01]  /*0050*/  S2R R101, SR_CTAID.X ;  /* 0x0000000000657919 */ /* 0x000ee20000002500 */
[----:B------:R-:W-:Y:S01]  /*0060*/  ULDC.64 UR4, c[0x0][0x208] ;  /* 0x0000820000047ab9 */ /* 0x000fe20000000a00 */
[----:B------:R-:W-:-:S02]  /*0070*/  ULDC.64 UR10, c[0x0][0x300] ;  /* 0x0000c000000a7ab9 */ /* 0x000fc40000000a00 */
[----:B------:R-:W4:Y:S08]  /*0080*/  LDC.64 R16, c[0x0][0x308] ;  /* 0x0000c200ff107b82 */ /* 0x000f300000000a00 */
[----:B------:R-:W5:Y:S08]  /*0090*/  LDC.64 R18, c[0x0][0x318] ;  /* 0x0000c600ff127b82 */ /* 0x000f700000000a00 */
[----:B------:R-:W2:Y:S01]  /*00a0*/  LDC.64 R12, c[0x0][0x320] ;  /* 0x0000c800ff0c7b82 */ /* 0x000ea20000000a00 */
[----:B------:R-:W-:-:S02]  /*00b0*/  CS2R R20, SRZ ;  /* 0x0000000000147805 */ /* 0x000fc4000001ff00 */
[----:B------:R-:W-:Y:S02]  /*00c0*/  CS2R R22, SRZ ;  /* 0x0000000000167805 */ /* 0x000fe4000001ff00 */
[----:B------:R-:W-:Y:S02]  /*00d0*/  CS2R R24, SRZ ;  /* 0x0000000000187805 */ /* 0x000fe4000001ff00 */
[----:B------:R-:W-:Y:S01]  /*00e0*/  CS2R R26, SRZ ;  /* 0x00000000001a7805 */ /* 0x000fe2000001ff00 */
[----:B------:R-:W2:Y:S01]  /*00f0*/  LDC.64 R44, c[0x0][0x220] ;  /* 0x00008800ff2c7b82 */ /* 0x000ea20000000a00 */
[----:B-1----:R-:W-:Y:S01]  /*0100*/  IMAD.SHL.U32 R0, R0, 0x4, RZ ;  /* 0x0000000400007824 */ /* 0x002fe200078e00ff */
[----:B------:R-:W-:Y:S02]  /*0110*/  CS2R R28, SRZ ;  /* 0x00000000001c7805 */ /* 0x000fe4000001ff00 */
[----:B------:R-:W-:Y:S02]  /*0120*/  CS2R R30, SRZ ;  /* 0x00000000001e7805 */ /* 0x000fe4000001ff00 */
[----:B------:R-:W-:-:S02]  /*0130*/  CS2R R32, SRZ ;  /* 0x0000000000207805 */ /* 0x000fc4000001ff00 */
[----:B------:R-:W-:Y:S02]  /*0140*/  CS2R R34, SRZ ;  /* 0x0000000000227805 */ /* 0x000fe4000001ff00 */
[----:B------:R-:W-:Y:S01]  /*0150*/  LOP3.LUT R0, R0, 0x1fc, RZ, 0xc0, !PT ;  /* 0x000001fc00007812 */ /* 0x000fe200078ec0ff */
[----:B------:R-:W1:Y:S01]  /*0160*/  LDC.64 R46, c[0x0][0x338] ;  /* 0x0000ce00ff2e7b82 */ /* 0x000e620000000a00 */
[----:B------:R-:W-:Y:S01]  /*0170*/  IMAD.MOV.U32 R117, RZ, RZ, 0x3e800000 ;  /* 0x3e800000ff757424 */ /* 0x000fe200078e00ff */
[----:B------:R-:W-:Y:S02]  /*0180*/  ULDC.64 UR6, c[0x0][0x328] ;  /* 0x0000ca0000067ab9 */ /* 0x000fe40000000a00 */
[----:B---3--:R-:W-:-:S04]  /*0190*/  IMAD R101, R101, 0x400, R0 ;  /* 0x0000040065657824 */ /* 0x008fc800078e0200 */
[----:B------:R-:W3:Y:S01]  /*01a0*/  LDC.64 R124, c[0x0][0x330] ;  /* 0x0000cc00ff7c7b82 */ /* 0x000ee20000000a00 */
[----:B------:R-:W-:Y:S01]  /*01b0*/  IMAD.HI R4, R101, 0x2aaaaaab, RZ ;  /* 0x2aaaaaab65047827 */ /* 0x000fe200078e02ff */
[----:B------:R-:W-:Y:S02]  /*01c0*/  CS2R R64, SRZ ;  /* 0x0000000000407805 */ /* 0x000fe4000001ff00 */
[----:B------:R-:W-:-:S04]  /*01d0*/  CS2R R66, SRZ ;  /* 0x0000000000427805 */ /* 0x000fc8000001ff00 */
[----:B------:R-:W1:Y:S01]  /*01e0*/  LDC.64 R54, c[0x0][0x210] ;  /* 0x00008400ff367b82 */ /* 0x000e620000000a00 */
[----:B------:R-:W-:-:S07]  /*01f0*/  SHF.R.U32.HI R5, RZ, 0x1f, R4 ;  /* 0x0000001fff057819 */ /* 0x000fce0000011604 */
[----:B------:R-:W1:Y:S01]  /*0200*/  LDC.64 R52, c[0x0][0x218] ;  /* 0x00008600ff347b82 */ /* 0x000e620000000a00 */
[----:B------:R-:W-:Y:S02]  /*0210*/  LEA.HI.SX32 R36, R4, R5, 0x1b ;  /* 0x0000000504247211 */ /* 0x000fe400078fdaff */
[----:B------:R-:W-:Y:S02]  /*0220*/  CS2R R60, SRZ ;  /* 0x00000000003c7805 */ /* 0x000fe4000001ff00 */
[----:B------:R-:W-:-:S03]  /*0230*/  CS2R R62, SRZ ;  /* 0x00000000003e7805 */ /* 0x000fc6000001ff00 */
[----:B------:R-:W1:Y:S01]  /*0240*/  LDC.64 R120, c[0x0][0x340] ;  /* 0x0000d000ff787b82 */ /* 0x000e620000000a00 */
[----:B------:R-:W-:-:S07]  /*0250*/  IMAD R0, R36, -0xc0, R101 ;  /* 0xffffff4024007824 */ /* 0x000fce00078e0265 */
[----:B------:R-:W1:Y:S01]  /*0260*/  LDC.64 R122, c[0x0][0x348] ;  /* 0x0000d200ff7a7b82 */ /* 0x000e620000000a00 */
[----:B------:R-:W-:Y:S01]  /*0270*/  VIADD R2, R0, 0xffffff70 ;  /* 0xffffff7000027836 */ /* 0x000fe20000000000 */
[----:B------:R-:W-:Y:S02]  /*0280*/  CS2R R56, SRZ ;  /* 0x0000000000387805 */ /* 0x000fe4000001ff00 */
[----:B------:R-:W-:Y:S01]  /*0290*/  CS2R R58, SRZ ;  /* 0x00000000003a7805 */ /* 0x000fe2000001ff00 */
[----:B------:R-:W-:Y:S01]  /*02a0*/  ULDC.64 UR8, c[0x0][0x260] ;  /* 0x0000980000087ab9 */ /* 0x000fe20000000a00 */
[----:B------:R-:W-:Y:S01]  /*02b0*/  ISETP.GE.U32.AND P2, PT, R2, 0x18, PT ;  /* 0x000000180200780c */ /* 0x000fe20003f46070 */
[----:B--2---:R-:W-:Y:S01]  /*02c0*/  IMAD.WIDE R2, R0, 0x4, R6 ;  /* 0x0000000400027825 */ /* 0x004fe200078e0206 */
[----:B------:R-:W2:Y:S11]  /*02d0*/  LDC.64 R68, c[0x0][0x230] ;  /* 0x00008c00ff447b82 */ /* 0x000eb60000000a00 */
[----:B------:R3:W2:Y:S01]  /*02e0*/  @!P2 LDG.E.EL.128 R8, desc[UR4][R2.64+-0x240] ;  /* 0xfffdc0040208a981 */ /* 0x0006a2000c2e1d00 */
[----:B------:R-:W-:-:S02]  /*02f0*/  LEA.HI.SX32 R40, R4, R5, 0x17 ;  /* 0x0000000504287211 */ /* 0x000fc400078fbaff */
[----:B------:R-:W-:Y:S02]  /*0300*/  SHF.R.S32.HI R39, RZ, 0x1f, R36 ;  /* 0x0000001fff277819 */ /* 0x000fe40000011424 */
[----:B------:R-:W-:Y:S02]  /*0310*/  LEA.HI R7, R40, R40, RZ, 0x4 ;  /* 0x0000002828077211 */ /* 0x000fe400078f20ff */
[----:B------:R-:W-:Y:S02]  /*0320*/  LEA.HI R6, R39, R36, RZ, 0x4 ;  /* 0x0000002427067211 */ /* 0x000fe400078f20ff */
[----:B------:R-:W-:Y:S02]  /*0330*/  LOP3.LUT R7, R7, 0x1ffffff0, RZ, 0xc0, !PT ;  /* 0x1ffffff007077812 */ /* 0x000fe400078ec0ff */
[----:B------:R-:W-:Y:S02]  /*0340*/  LEA.HI.SX32 R14, R4, R5, 0x13 ;  /* 0x00000005040e7211 */ /* 0x000fe400078f9aff */
[----:B------:R-:W-:Y:S01]  /*0350*/  LOP3.LUT R5, R6, 0x1ffffff0, RZ, 0xc0, !PT ;  /* 0x1ffffff006057812 */ /* 0x000fe200078ec0ff */
[----:B------:R-:W-:Y:S01]  /*0360*/  IMAD.IADD R7, R40, 0x1, -R7 ;  /* 0x0000000128077824 */ /* 0x000fe200078e0a07 */
[----:B------:R-:W-:Y:S01]  /*0370*/  SHF.R.S32.HI R37, RZ, 0x1f, R0 ;  /* 0x0000001fff257819 */ /* 0x000fe20000011400 */
[----:B------:R-:W-:-:S02]  /*0380*/  IMAD R4, R14, 0x1b18, RZ ;  /* 0x00001b180e047824 */ /* 0x000fc400078e02ff */
[----:B------:R-:W-:Y:S02]  /*0390*/  IMAD R7, R7, 0x198, RZ ;  /* 0x0000019807077824 */ /* 0x000fe400078e02ff */
[----:B------:R-:W-:Y:S01]  /*03a0*/  IMAD.IADD R5, R36, 0x1, -R5 ;  /* 0x0000000124057824 */ /* 0x000fe200078e0a05 */
[--C-:B0--3--:R-:W-:Y:S02]  /*03b0*/  SHF.R.S32.HI R3, RZ, 0x1f, R4.reuse ;  /* 0x0000001fff037819 */ /* 0x109fe40000011404 */
[----:B------:R-:W-:Y:S01]  /*03c0*/  IADD3 R4, P0, P1, R7, R0, R4 ;  /* 0x0000000007047210 */ /* 0x000fe2000791e004 */
[----:B------:R-:W-:Y:S01]  /*03d0*/  IMAD R43, R5, 0x18, RZ ;  /* 0x00000018052b7824 */ /* 0x000fe200078e02ff */
[----:B------:R-:W-:-:S04]  /*03e0*/  SHF.R.S32.HI R2, RZ, 0x1f, R7 ;  /* 0x0000001fff027819 */ /* 0x000fc80000011407 */
[----:B------:R-:W-:Y:S02]  /*03f0*/  IADD3.X R3, R2, R37, R3, P0, P1 ;  /* 0x0000002502037210 */ /* 0x000fe400007e2403 */
[----:B------:R-:W-:Y:S02]  /*0400*/  IADD3 R2, P0, R43, R4, RZ ;  /* 0x000000042b027210 */ /* 0x000fe40007f1e0ff */
[----:B------:R-:W-:-:S05]  /*0410*/  SHF.R.S32.HI R112, RZ, 0x1f, R43 ;  /* 0x0000001fff707819 */ /* 0x000fca000001142b */
[----:B------:R-:W-:Y:S01]  /*0420*/  IMAD.X R3, R112, 0x1, R3, P0 ;  /* 0x0000000170037824 */ /* 0x000fe200000e0603 */
[----:B------:R-:W-:-:S04]  /*0430*/  LEA R6, P0, R2, UR10, 0x2 ;  /* 0x0000000a02067c11 */ /* 0x000fc8000f8010ff */
[----:B------:R-:W-:Y:S01]  /*0440*/  LEA.HI.X R7, R2, UR11, R3, 0x2, P0 ;  /* 0x0000000b02077c11 */ /* 0x000fe200080f1403 */
[----:B----4-:R-:W-:Y:S01]  /*0450*/  IMAD.WIDE R2, R0, 0x4, R16 ;  /* 0x0000000400027825 */ /* 0x010fe200078e0210 */
[----:B------:R-:W-:-:S03]  /*0460*/  CS2R R16, SRZ ;  /* 0x0000000000107805 */ /* 0x000fc6000001ff00 */
[----:B------:R0:W3:Y:S01]  /*0470*/  @!P2 LDG.E.EL.128 R24, desc[UR4][R6.64+-0x240] ;  /* 0xfffdc0040618a981 */ /* 0x0000e2000c2e1d00 */
[----:B-----5:R-:W-:-:S03]  /*0480*/  IMAD.WIDE R4, R0, 0x4, R18 ;  /* 0x0000000400047825 */ /* 0x020fc600078e0212 */
[----:B------:R4:W5:Y:S01]  /*0490*/  @!P2 LDG.E.EL.128 R20, desc[UR4][R2.64+-0x240] ;  /* 0xfffdc0040214a981 */ /* 0x000962000c2e1d00 */
[----:B------:R-:W-:Y:S02]  /*04a0*/  CS2R R18, SRZ ;  /* 0x0000000000127805 */ /* 0x000fe4000001ff00 */
[C---:B------:R-:W-:Y:S01]  /*04b0*/  ISETP.GE.AND P3, PT, R0.reuse, 0x18, PT ;  /* 0x000000180000780c */ /* 0x040fe20003f66270 */
[----:B------:R1:W3:Y:S01]  /*04c0*/  @!P2 LDG.E.EL.128 R28, desc[UR4][R4.64+-0x240] ;  /* 0xfffdc004041ca981 */ /* 0x0002e2000c2e1d00 */
[----:B0-----:R-:W-:-:S05]  /*04d0*/  IMAD.WIDE R6, R0, 0x4, R12 ;  /* 0x0000000400067825 */ /* 0x001fca00078e020c */
[----:B------:R0:W3:Y:S01]  /*04e0*/  @!P2 LDG.E.EL.128 R16, desc[UR4][R6.64+-0x240] ;  /* 0xfffdc0040610a981 */ /* 0x0000e2000c2e1d00 */
[----:B----4-:R-:W-:-:S05]  /*04f0*/  IMAD.WIDE R2, R0, 0x4, R44 ;  /* 0x0000000400027825 */ /* 0x010fca00078e022c */
[----:B------:R4:W3:Y:S01]  /*0500*/  @!P3 LDG.E.EL.128 R32, desc[UR4][R2.64] ;  /* 0x000000040220b981 */ /* 0x0008e2000c2e1d00 */
[C---:B------:R-:W-:Y:S02]  /*0510*/  ISETP.GT.AND P3, PT, R0.reuse, 0xa7, PT ;  /* 0x000000a70000780c */ /* 0x040fe40003f64270 */
[----:B-1----:R-:W-:Y:S01]  /*0520*/  CS2R R4, SRZ ;  /* 0x0000000000047805 */ /* 0x002fe2000001ff00 */
[----:B------:R-:W-:Y:S01]  /*0530*/  IMAD.WIDE R12, R0, 0x4, R46 ;  /* 0x00000004000c7825 */ /* 0x000fe200078e022e */
[----:B0-----:R-:W-:-:S09]  /*0540*/  CS2R R6, SRZ ;  /* 0x0000000000067805 */ /* 0x001fd2000001ff00 */
[----:B------:R0:W3:Y:S01]  /*0550*/  @P3 LDG.E.EL.128 R4, desc[UR4][R12.64+-0x2a0] ;  /* 0xfffd60040c043981 */ /* 0x0000e2000c2e1d00 */
[----:B------:R-:W-:Y:S01]  /*0560*/  VIADD R15, R101, 0x200 ;  /* 0x00000200650f7836 */ /* 0x000fe20000000000 */
[----:B------:R-:W-:-:S03]  /*0570*/  LEA.HI R39, R39, R36, RZ, 0x8 ;  /* 0x0000002427277211 */ /* 0x000fc600078f40ff */
[----:B----4-:R-:W-:Y:S01]  /*0580*/  IMAD.HI R3, R15, 0x2aaaaaab, RZ ;  /* 0x2aaaaaab0f037827 */ /* 0x010fe200078e02ff */
[----:B------:R-:W-:-:S04]  /*0590*/  LOP3.LUT R39, R39, 0x1fffff00, RZ, 0xc0, !PT ;  /* 0x1fffff0027277812 */ /* 0x000fc800078ec0ff */
[----:B------:R-:W-:Y:S01]  /*05a0*/  SHF.R.U32.HI R2, RZ, 0x1f, R3 ;  /* 0x0000001fff027819 */ /* 0x000fe20000011603 */
[----:B------:R-:W-:-:S03]  /*05b0*/  IMAD.IADD R39, R36, 0x1, -R39 ;  /* 0x0000000124277824 */ /* 0x000fc600078e0a27 */
[----:B------:R-:W-:Y:S01]  /*05c0*/  LEA.HI.SX32 R38, R3, R2, 0x1b ;  /* 0x0000000203267211 */ /* 0x000fe200078fdaff */
[----:B------:R-:W-:-:S03]  /*05d0*/  IMAD R41, R39, 0x18, RZ ;  /* 0x0000001827297824 */ /* 0x000fc600078e02ff */
[----:B------:R-:W-:Y:S01]  /*05e0*/  SHF.R.S32.HI R39, RZ, 0x1f, R38 ;  /* 0x0000001fff277819 */ /* 0x000fe20000011426 */
[----:B------:R-:W-:-:S03]  /*05f0*/  IMAD R14, R14, 0x1980, RZ ;  /* 0x000019800e0e7824 */ /* 0x000fc600078e02ff */
[----:B0-----:R-:W-:Y:S02]  /*0600*/  LEA.HI R13, R39, R38, RZ, 0x8 ;  /* 0x00000026270d7211 */ /* 0x001fe400078f40ff */
[--C-:B------:R-:W-:Y:S02]  /*0610*/  SHF.R.S32.HI R113, RZ, 0x1f, R14.reuse ;  /* 0x0000001fff717819 */ /* 0x100fe4000001140e */
[----:B------:R-:W-:Y:S02]  /*0620*/  IADD3 R107, P0, P1, R41, R0, R14 ;  /* 0x00000000296b7210 */ /* 0x000fe4000791e00e */
[----:B------:R-:W-:Y:S02]  /*0630*/  SHF.R.S32.HI R14, RZ, 0x1f, R41 ;  /* 0x0000001fff0e7819 */ /* 0x000fe40000011429 */
[----:B------:R-:W-:Y:S02]  /*0640*/  LOP3.LUT R13, R13, 0x1fffff00, RZ, 0xc0, !PT ;  /* 0x1fffff000d0d7812 */ /* 0x000fe400078ec0ff */
[----:B------:R-:W-:-:S02]  /*0650*/  LEA.HI.SX32 R12, R3, R2, 0x13 ;  /* 0x00000002030c7211 */ /* 0x000fc400078f9aff */
[----:B------:R-:W-:Y:S01]  /*0660*/  LEA.HI.SX32 R3, R3, R2, 0x17 ;  /* 0x0000000203037211 */ /* 0x000fe200078fbaff */
[----:B------:R-:W-:Y:S01]  /*0670*/  IMAD R40, R40, 0x198, RZ ;  /* 0x0000019828287824 */ /* 0x000fe200078e02ff */
[----:B------:R-:W-:Y:S01]  /*0680*/  IADD3.X R113, R14, R37, R113, P0, P1 ;  /* 0x000000250e717210 */ /* 0x000fe200007e2471 */
[C---:B------:R-:W-:Y:S02]  /*0690*/  IMAD.IADD R13, R38.reuse, 0x1, -R13 ;  /* 0x00000001260d7824 */ /* 0x040fe400078e0a0d */
[----:B------:R-:W-:Y:S02]  /*06a0*/  IMAD R2, R38, -0xc0, R15 ;  /* 0xffffff4026027824 */ /* 0x000fe400078e020f */
[----:B------:R-:W-:Y:S01]  /*06b0*/  IMAD R108, R12, 0x1980, RZ ;  /* 0x000019800c6c7824 */ /* 0x000fe200078e02ff */
[----:B------:R-:W-:Y:S01]  /*06c0*/  IADD3 R106, P4, P5, R43, R0, R40 ;  /* 0x000000002b6a7210 */ /* 0x000fe20007d9e028 */
[----:B------:R-:W-:Y:S01]  /*06d0*/  IMAD R13, R13, 0x18, RZ ;  /* 0x000000180d0d7824 */ /* 0x000fe200078e02ff */
[----:B------:R-:W-:-:S04]  /*06e0*/  SHF.R.S32.HI R71, RZ, 0x1f, R2 ;  /* 0x0000001fff477819 */ /* 0x000fc80000011402 */
[----:B------:R-:W-:Y:S01]  /*06f0*/  SHF.R.S32.HI R116, RZ, 0x1f, R13 ;  /* 0x0000001fff747819 */ /* 0x000fe2000001140d */
[----:B------:R-:W-:Y:S01]  /*0700*/  IMAD R12, R12, 0x1b18, RZ ;  /* 0x00001b180c0c7824 */ /* 0x000fe200078e02ff */
[----:B------:R-:W-:-:S04]  /*0710*/  SHF.R.S32.HI R40, RZ, 0x1f, R40 ;  /* 0x0000001fff287819 */ /* 0x000fc80000011428 */
[----:B------:R-:W-:Y:S02]  /*0720*/  SHF.R.S32.HI R109, RZ, 0x1f, R12 ;  /* 0x0000001fff6d7819 */ /* 0x000fe4000001140c */
[----:B------:R-:W-:Y:S02]  /*0730*/  IADD3.X R112, R112, R37, R40, P4, P5 ;  /* 0x0000002570707210 */ /* 0x000fe400027ea428 */
[----:B------:R-:W0:Y:S01]  /*0740*/  LDC.64 R40, c[0x0][0x270] ;  /* 0x00009c00ff287b82 */ /* 0x000e220000000a00 */
[----:B------:R-:W-:-:S05]  /*0750*/  VIADD R105, R0, 0xffffffd0 ;  /* 0xffffffd000697836 */ /* 0x000fca0000000000 */
[----:B------:R-:W-:Y:S02]  /*0760*/  ISETP.GE.U32.AND P6, PT, R105, 0x18, PT ;  /* 0x000000186900780c */ /* 0x000fe40003fc6070 */
[----:B------:R-:W-:-:S04]  /*0770*/  LEA.HI R39, R39, R38, RZ, 0x4 ;  /* 0x0000002627277211 */ /* 0x000fc800078f20ff */
[----:B------:R-:W-:-:S05]  /*0780*/  LOP3.LUT R39, R39, 0x1ffffff0, RZ, 0xc0, !PT ;  /* 0x1ffffff027277812 */ /* 0x000fca00078ec0ff */
[----:B------:R-:W-:-:S04]  /*0790*/  IMAD.IADD R39, R38, 0x1, -R39 ;  /* 0x0000000126277824 */ /* 0x000fc800078e0a27 */
[----:B------:R-:W-:-:S05]  /*07a0*/  IMAD R96, R39, 0x18, RZ ;  /* 0x0000001827607824 */ /* 0x000fca00078e02ff */
[----:B------:R-:W-:Y:S02]  /*07b0*/  SHF.R.S32.HI R104, RZ, 0x1f, R96 ;  /* 0x0000001fff687819 */ /* 0x000fe40000011460 */
[----:B--2---:R-:W-:Y:S02]  /*07c0*/  SEL R8, R8, RZ, !P2 ;  /* 0x000000ff08087207 */ /* 0x004fe40005000000 */
[----:B------:R-:W-:-:S03]  /*07d0*/  SEL R9, R9, RZ, !P2 ;  /* 0x000000ff09097207 */ /* 0x000fc60005000000 */
[----:B------:R-:W-:Y:S01]  /*07e0*/  FADD R14, R8, 9.9999997473787516356e-06 ;  /* 0x3727c5ac080e7421 */ /* 0x000fe20000000000 */
[----:B------:R-:W-:Y:S01]  /*07f0*/  LEA.HI R8, R3, R3, RZ, 0x4 ;  /* 0x0000000303087211 */ /* 0x000fe200078f20ff */
[----:B------:R-:W-:-:S03]  /*0800*/  FADD R15, R9, 9.9999997473787516356e-06 ;  /* 0x3727c5ac090f7421 */ /* 0x000fc60000000000 */
[----:B------:R-:W-:Y:S01]  /*0810*/  LOP3.LUT R8, R8, 0x1ffffff0, RZ, 0xc0, !PT ;  /* 0x1ffffff008087812 */ /* 0x000fe200078ec0ff */
[----:B------:R-:W1:Y:S01]  /*0820*/  MUFU.SQRT R43, R15 ;  /* 0x0000000f002b7308 */ /* 0x000e620000002000 */
[--C-:B------:R-:W-:Y:S02]  /*0830*/  SHF.R.S32.HI R9, RZ, 0x1f, R108.reuse ;  /* 0x0000001fff097819 */ /* 0x100fe4000001146c */
[----:B------:R-:W-:Y:S01]  /*0840*/  IADD3 R108, P0, P1, R13, R2, R108 ;  /* 0x000000020d6c7210 */ /* 0x000fe2000791e06c */
[----:B------:R-:W-:Y:S01]  /*0850*/  IMAD.IADD R8, R3, 0x1, -R8 ;  /* 0x0000000103087824 */ /* 0x000fe200078e0a08 */
[----:B------:R-:W-:Y:S02]  /*0860*/  SEL R10, R10, RZ, !P2 ;  /* 0x000000ff0a0a7207 */ /* 0x000fe40005000000 */
[----:B------:R-:W-:Y:S01]  /*0870*/  IADD3.X R116, R116, R71, R9, P0, P1 ;  /* 0x0000004774747210 */ /* 0x000fe200007e2409 */
[----:B------:R-:W2:Y:S01]  /*0880*/  MUFU.SQRT R42, R14 ;  /* 0x0000000e002a7308 */ /* 0x000ea20000002000 */
[----:B------:R-:W-:-:S02]  /*0890*/  IMAD R9, R8, 0x198, RZ ;  /* 0x0000019808097824 */ /* 0x000fc400078e02ff */
[----:B------:R-:W-:-:S03]  /*08a0*/  FADD R8, R10, 9.9999997473787516356e-06 ;  /* 0x3727c5ac0a087421 */ /* 0x000fc60000000000 */
[----:B------:R-:W-:Y:S02]  /*08b0*/  IADD3 R110, P0, P1, R9, R2, R12 ;  /* 0x00000002096e7210 */ /* 0x000fe4000791e00c */
[----:B------:R-:W-:Y:S01]  /*08c0*/  SHF.R.S32.HI R12, RZ, 0x1f, R9 ;  /* 0x0000001fff0c7819 */ /* 0x000fe20000011409 */
[----:B------:R-:W4:Y:S01]  /*08d0*/  MUFU.SQRT R10, R8 ;  /* 0x00000008000a7308 */ /* 0x000f220000002000 */
[C---:B-1----:R-:W-:Y:S02]  /*08e0*/  FSETP.GT.AND P4, PT, R43.reuse, 8.50705917302346158658e+37, PT ;  /* 0x7e8000002b00780b */ /* 0x042fe40003f84000 */
[----:B------:R-:W-:Y:S02]  /*08f0*/  IADD3.X R109, R12, R71, R109, P0, P1 ;  /* 0x000000470c6d7210 */ /* 0x000fe400007e246d */
[----:B------:R-:W-:Y:S02]  /*0900*/  FSETP.GEU.AND P1, PT, R43, 1.175494350822287508e-38, PT ;  /* 0x008000002b00780b */ /* 0x000fe40003f2e000 */
[----:B--2---:R-:W-:-:S02]  /*0910*/  FSETP.GT.AND P5, PT, R42, 8.50705917302346158658e+37, PT ;  /* 0x7e8000002a00780b */ /* 0x004fc40003fa4000 */
[----:B------:R-:W-:Y:S02]  /*0920*/  FSETP.GEU.AND P0, PT, R42, 1.175494350822287508e-38, PT ;  /* 0x008000002a00780b */ /* 0x000fe40003f0e000 */
[----:B------:R-:W-:-:S03]  /*0930*/  FSEL R48, R117, 1, P4 ;  /* 0x3f80000075307808 */ /* 0x000fc60002000000 */
[----:B------:R-:W-:Y:S01]  /*0940*/  @P4 FMUL R43, R43, 0.25 ;  /* 0x3e8000002b2b4820 */ /* 0x000fe20000400000 */
[----:B----4-:R-:W-:-:S03]  /*0950*/  FSETP.GT.AND P4, PT, R10, 8.50705917302346158658e+37, PT ;  /* 0x7e8000000a00780b */ /* 0x010fc60003f84000 */
[----:B------:R-:W-:Y:S01]  /*0960*/  @!P1 FMUL R43, R43, 16777216 ;  /* 0x4b8000002b2b9820 */ /* 0x000fe20000400000 */
[----:B------:R-:W-:Y:S01]  /*0970*/  @!P1 FMUL R48, R48, 16777216 ;  /* 0x4b80000030309820 */ /* 0x000fe20000400000 */
[----:B------:R-:W-:Y:S01]  /*0980*/  FSETP.GEU.AND P1, PT, R10, 1.175494350822287508e-38, PT ;  /* 0x008000000a00780b */ /* 0x000fe20003f2e000 */
[----:B------:R-:W-:-:S04]  /*0990*/  @P5 FMUL R42, R42, 0.25 ;  /* 0x3e8000002a2a5820 */ /* 0x000fc80000400000 */
[----:B------:R-:W-:-:S03]  /*09a0*/  @!P0 FMUL R42, R42, 16777216 ;  /* 0x4b8000002a2a8820 */ /* 0x000fc60000400000 */
[----:B------:R-:W-:-:S03]  /*09b0*/  @P4 FMUL R10, R10, 0.25 ;  /* 0x3e8000000a0a4820 */ /* 0x000fc60000400000 */
[----:B------:R-:W1:Y:S02]  /*09c0*/  MUFU.RCP R42, R42 ;  /* 0x0000002a002a7308 */ /* 0x000e640000001000 */
[----:B------:R-:W-:Y:S01]  /*09d0*/  @!P1 FMUL R10, R10, 16777216 ;  /* 0x4b8000000a0a9820 */ /* 0x000fe20000400000 */
[----:B------:R-:W-:Y:S02]  /*09e0*/  FSEL R49, R117, 1, P5 ;  /* 0x3f80000075317808 */ /* 0x000fe40002800000 */
[----:B------:R-:W-:Y:S02]  /*09f0*/  CS2R R12, SRZ ;  /* 0x00000000000c7805 */ /* 0x000fe4000001ff00 */
[----:B------:R-:W-:Y:S01]  /*0a00*/  CS2R R14, SRZ ;  /* 0x00000000000e7805 */ /* 0x000fe2000001ff00 */
[----:B0-----:R-:W-:Y:S01]  /*0a10*/  IMAD.WIDE R8, R0, 0x4, R40 ;  /* 0x0000000400087825 */ /* 0x001fe200078e0228 */
[----:B------:R-:W0:Y:S01]  /*0a20*/  MUFU.RCP R43, R43 ;  /* 0x0000002b002b7308 */ /* 0x000e220000001000 */
[----:B-----5:R-:W-:-:S02]  /*0a30*/  SEL R51, R22, RZ, !P2 ;  /* 0x000000ff16337207 */ /* 0x020fc40005000000 */
[----:B------:R-:W-:Y:S01]  /*0a40*/  SEL R50, R21, RZ, !P2 ;  /* 0x000000ff15327207 */ /* 0x000fe20005000000 */
[----:B------:R-:W-:Y:S01]  /*0a50*/  @!P0 FMUL R49, R49, 16777216 ;  /* 0x4b80000031318820 */ /* 0x000fe20000400000 */
[----:B------:R-:W-:Y:S01]  /*0a60*/  SEL R22, R20, RZ, !P2 ;  /* 0x000000ff14167207 */ /* 0x000fe20005000000 */
[----:B------:R2:W4:Y:S02]  /*0a70*/  @!P6 LDG.E.EL.128 R12, desc[UR4][R8.64+-0xc0] ;  /* 0xffff4004080ce981 */ /* 0x000524000c2e1d00 */
[----:B------:R-:W5:Y:S01]  /*0a80*/  MUFU.RCP R10, R10 ;  /* 0x0000000a000a7308 */ /* 0x000f620000001000 */
[----:B---3--:R-:W-:Y:S01]  /*0a90*/  SEL R21, R24, RZ, !P2 ;  /* 0x000000ff18157207 */ /* 0x008fe20005000000 */
[----:B-1----:R-:W-:Y:S01]  /*0aa0*/  FMUL R42, R42, R49 ;  /* 0x000000312a2a7220 */ /* 0x002fe20000400000 */
[----:B------:R-:W-:-:S03]  /*0ab0*/  SEL R25, R25, RZ, !P2 ;  /* 0x000000ff19197207 */ /* 0x000fc60005000000 */
[----:B------:R-:W-:Y:S01]  /*0ac0*/  FADD R21, R21, -R22 ;  /* 0x8000001615157221 */ /* 0x000fe20000000000 */
[----:B--2---:R-:W-:Y:S01]  /*0ad0*/  FSEL R9, R117, 1, P4 ;  /* 0x3f80000075097808 */ /* 0x004fe20002000000 */
[----:B------:R-:W-:Y:S01]  /*0ae0*/  IMAD R3, R3, 0x198, RZ ;  /* 0x0000019803037824 */ /* 0x000fe200078e02ff */
[----:B------:R-:W-:Y:S01]  /*0af0*/  SEL R22, R11, RZ, !P2 ;  /* 0x000000ff0b167207 */ /* 0x000fe20005000000 */
[----:B------:R-:W-:Y:S01]  /*0b00*/  FMUL R21, R42, R21 ;  /* 0x000000152a157220 */ /* 0x000fe20000400000 */
[----:B------:R-:W-:Y:S01]  /*0b10*/  SEL R28, R28, RZ, !P2 ;  /* 0x000000ff1c1c7207 */ /* 0x000fe20005000000 */
[----:B------:R-:W-:Y:S01]  /*0b20*/  @!P1 FMUL R9, R9, 16777216 ;  /* 0x4b80000009099820 */ /* 0x000fe20000400000 */
[----:B------:R-:W-:Y:S01]  /*0b30*/  SEL R11, R16, RZ, !P2 ;  /* 0x000000ff100b7207 */ /* 0x000fe20005000000 */
[----:B------:R-:W-:Y:S01]  /*0b40*/  FADD R8, R25, -R50 ;  /* 0x8000003219087221 */ /* 0x000fe20000000000 */
[----:B0-----:R-:W-:Y:S01]  /*0b50*/  FMUL R43, R43, R48 ;  /* 0x000000302b2b7220 */ /* 0x001fe20000400000 */
[----:B-----5:R-:W-:Y:S01]  /*0b60*/  FMUL R49, R10, R9 ;  /* 0x000000090a317220 */ /* 0x020fe20000400000 */
[----:B------:R-:W-:Y:S01]  /*0b70*/  SEL R29, R29, RZ, !P2 ;  /* 0x000000ff1d1d7207 */ /* 0x000fe20005000000 */
[----:B------:R-:W-:Y:S01]  /*0b80*/  FFMA R11, R28, R21, R11 ;  /* 0x000000151c0b7223 */ /* 0x000fe2000000000b */
[----:B------:R-:W-:Y:S01]  /*0b90*/  SEL R10, R17, RZ, !P2 ;  /* 0x000000ff110a7207 */ /* 0x000fe20005000000 */
[----:B------:R-:W-:Y:S01]  /*0ba0*/  FMUL R8, R43, R8 ;  /* 0x000000082b087220 */ /* 0x000fe20000400000 */
[----:B------:R-:W-:-:S02]  /*0bb0*/  SHF.R.S32.HI R118, RZ, 0x1f, R3 ;  /* 0x0000001fff767819 */ /* 0x000fc40000011403 */
[----:B------:R-:W-:Y:S02]  /*0bc0*/  IADD3 R111, P0, P1, R96, R2, R3 ;  /* 0x00000002606f7210 */ /* 0x000fe4000791e003 */
[----:B------:R-:W-:Y:S01]  /*0bd0*/  ISETP.GE.AND P5, PT, R0, 0x18, PT ;  /* 0x000000180000780c */ /* 0x000fe20003fa6270 */
[----:B------:R-:W-:Y:S01]  /*0be0*/  FFMA R75, R29, R8, R10 ;  /* 0x000000081d4b7223 */ /* 0x000fe2000000000a */
[----:B------:R-:W-:Y:S01]  /*0bf0*/  IADD3.X R118, R104, R71, R118, P0, P1 ;  /* 0x0000004768767210 */ /* 0x000fe200007e2476 */
[----:B------:R-:W-:Y:S01]  /*0c00*/  IMAD R21, R36, 0x18, RZ ;  /* 0x0000001824157824 */ /* 0x000fe200078e02ff */
[----:B------:R-:W-:Y:S01]  /*0c10*/  FSETP.GTU.AND P0, PT, R11, RZ, PT ;  /* 0x000000ff0b00720b */ /* 0x000fe20003f0c000 */
[----:B------:R-:W-:Y:S01]  /*0c20*/  IMAD R17, R38, 0x18, RZ ;  /* 0x0000001826117824 */ /* 0x000fe200078e02ff */
[----:B------:R-:W-:Y:S02]  /*0c30*/  SEL R32, R32, RZ, !P5 ;  /* 0x000000ff20207207 */ /* 0x000fe40006800000 */
[----:B------:R-:W-:-:S02]  /*0c40*/  SEL R26, R26, RZ, !P2 ;  /* 0x000000ff1a1a7207 */ /* 0x000fc40005000000 */
[----:B------:R-:W-:Y:S01]  /*0c50*/  SEL R18, R18, RZ, !P2 ;  /* 0x000000ff12127207 */ /* 0x000fe20005000000 */
[----:B------:R-:W-:Y:S01]  /*0c60*/  IMAD.WIDE R24, R0, 0x4, R124 ;  /* 0x0000000400187825 */ /* 0x000fe200078e027c */
[----:B------:R-:W-:-:S03]  /*0c70*/  FSEL R3, R11, RZ, P0 ;  /* 0x000000ff0b037208 */ /* 0x000fc60000000000 */
[----:B------:R-:W-:Y:S01]  /*0c80*/  FADD R92, R32, 9.9999997473787516356e-06 ;  /* 0x3727c5ac205c7421 */ /* 0x000fe20000000000 */
[----:B------:R-:W-:Y:S01]  /*0c90*/  FSETP.GTU.AND P0, PT, R75, RZ, PT ;  /* 0x000000ff4b00720b */ /* 0x000fe20003f0c000 */
[----:B------:R-:W0:Y:S01]  /*0ca0*/  LDC.64 R42, c[0x0][0x248] ;  /* 0x00009200ff2a7b82 */ /* 0x000e220000000a00 */
[----:B------:R-:W-:Y:S02]  /*0cb0*/  FSETP.GEU.AND P1, PT, R3, 6, PT ;  /* 0x40c000000300780b */ /* 0x000fe40003f2e000 */
[----:B------:R-:W-:Y:S02]  /*0cc0*/  SEL R33, R33, RZ, !P5 ;  /* 0x000000ff21217207 */ /* 0x000fe40006800000 */
[----:B------:R-:W-:Y:S02]  /*0cd0*/  IADD3 R83, P4, R0, R21, RZ ;  /* 0x0000001500537210 */ /* 0x000fe40007f9e0ff */
[----:B------:R-:W-:Y:S02]  /*0ce0*/  CS2R R8, SRZ ;  /* 0x0000000000087805 */ /* 0x000fe4000001ff00 */
[----:B------:R-:W-:Y:S01]  /*0cf0*/  FSEL R75, R75, RZ, P0 ;  /* 0x000000ff4b4b7208 */ /* 0x000fe20000000000 */
[----:B------:R-:W1:Y:S01]  /*0d00*/  MUFU.SQRT R92, R92 ;  /* 0x0000005c005c7308 */ /* 0x000e620000002000 */
[----:B------:R-:W-:Y:S01]  /*0d10*/  FADD R90, R33, 9.9999997473787516356e-06 ;  /* 0x3727c5ac215a7421 */ /* 0x000fe20000000000 */
[----:B------:R-:W-:Y:S01]  /*0d20*/  FADD R20, R26, -R51 ;  /* 0x800000331a147221 */ /* 0x000fe20000000000 */
[----:B------:R-:W-:Y:S01]  /*0d30*/  FSETP.GEU.AND P0, PT, R75, 6, PT ;  /* 0x40c000004b00780b */ /* 0x000fe20003f0e000 */
[----:B------:R-:W2:Y:S01]  /*0d40*/  @P3 LDG.E.EL.128 R64, desc[UR4][R24.64+-0x2a0] ;  /* 0xfffd600418403981 */ /* 0x000ea2000c2e1d00 */
[----:B------:R-:W-:-:S02]  /*0d50*/  LEA.HI.X.SX32 R16, R21, R37, 0x1, P4 ;  /* 0x0000002515107211 */ /* 0x000fc400020f0eff */
[----:B------:R-:W-:Y:S01]  /*0d60*/  FSETP.NAN.AND P4, PT, R3, R3, PT ;  /* 0x000000030300720b */ /* 0x000fe20003f88000 */
[----:B------:R-:W3:Y:S01]  /*0d70*/  MUFU.SQRT R90, R90 ;  /* 0x0000005a005a7308 */ /* 0x000ee20000002000 */
[----:B------:R-:W-:Y:S01]  /*0d80*/  SHF.L.U64.HI R95, R83, 0x2, R16 ;  /* 0x00000002535f7819 */ /* 0x000fe20000010210 */
[----:B------:R-:W-:Y:S01]  /*0d90*/  FADD R16, R22, 9.9999997473787516356e-06 ;  /* 0x3727c5ac16107421 */ /* 0x000fe20000000000 */
[----:B------:R-:W-:Y:S02]  /*0da0*/  @P1 FSEL R3, R3, 6, P4 ;  /* 0x40c0000003031808 */ /* 0x000fe40002000000 */
[----:B------:R-:W-:Y:S01]  /*0db0*/  FSETP.NAN.AND P1, PT, R75, R75, PT ;  /* 0x0000004b4b00720b */ /* 0x000fe20003f28000 */
[----:B------:R-:W-:Y:S01]  /*0dc0*/  IMAD.SHL.U32 R83, R83, 0x4, RZ ;  /* 0x0000000453537824 */ /* 0x000fe200078e00ff */
[----:B------:R-:W-:Y:S01]  /*0dd0*/  IADD3 R70, P4, R2, R17, RZ ;  /* 0x0000001102467210 */ /* 0x000fe20007f9e0ff */
[----:B------:R-:W5:Y:S01]  /*0de0*/  MUFU.SQRT R16, R16 ;  /* 0x0000001000107308 */ /* 0x000f620000002000 */
[----:B------:R-:W-:-:S02]  /*0df0*/  @P0 FSEL R75, R75, 6, P1 ;  /* 0x40c000004b4b0808 */ /* 0x000fc40000800000 */
[C---:B-1----:R-:W-:Y:S02]  /*0e00*/  FSETP.GT.AND P1, PT, R92.reuse, 8.50705917302346158658e+37, PT ;  /* 0x7e8000005c00780b */ /* 0x042fe40003f24000 */
[----:B------:R-:W-:Y:S02]  /*0e10*/  IADD3 R28, P0, R83, UR6, RZ ;  /* 0x00000006531c7c10 */ /* 0x000fe4000ff1e0ff */
[----:B------:R-:W-:Y:S02]  /*0e20*/  LEA.HI.X.SX32 R71, R17, R71, 0x1, P4 ;  /* 0x0000004711477211 */ /* 0x000fe400020f0eff */
[----:B------:R-:W-:Y:S02]  /*0e30*/  FSETP.GEU.AND P4, PT, R92, 1.175494350822287508e-38, PT ;  /* 0x008000005c00780b */ /* 0x000fe40003f8e000 */
[----:B------:R-:W-:Y:S02]  /*0e40*/  IADD3.X R29, R95, UR7, RZ, P0, !PT ;  /* 0x000000075f1d7c10 */ /* 0x000fe400087fe4ff */
[----:B---3--:R-:W-:-:S02]  /*0e50*/  FSETP.GT.AND P0, PT, R90, 8.50705917302346158658e+37, PT ;  /* 0x7e8000005a00780b */ /* 0x008fc40003f04000 */
[----:B------:R-:W-:Y:S02]  /*0e60*/  CS2R R10, SRZ ;  /* 0x00000000000a7805 */ /* 0x000fe4000001ff00 */
[----:B------:R-:W-:Y:S01]  /*0e70*/  FSEL R93, R117, 1, P1 ;  /* 0x3f800000755d7808 */ /* 0x000fe20000800000 */
[----:B------:R-:W-:Y:S01]  /*0e80*/  @P1 FMUL R92, R92, 0.25 ;  /* 0x3e8000005c5c1820 */ /* 0x000fe20000400000 */
[----:B-----5:R-:W-:Y:S01]  /*0e90*/  FSETP.GT.AND P1, PT, R16, 8.50705917302346158658e+37, PT ;  /* 0x7e8000001000780b */ /* 0x020fe20003f24000 */
[----:B------:R-:W-:Y:S01]  /*0ea0*/  FMUL R20, R49, R20 ;  /* 0x0000001431147220 */ /* 0x000fe20000400000 */
[----:B------:R1:W3:Y:S01]  /*0eb0*/  @P3 LDG.E.EL.128 R8, desc[UR4][R28.64+-0x2a0] ;  /* 0xfffd60041c083981 */ /* 0x0002e2000c2e1d00 */
[----:B------:R-:W-:Y:S01]  /*0ec0*/  @!P4 FMUL R92, R92, 16777216 ;  /* 0x4b8000005c5cc820 */ /* 0x000fe20000400000 */
[----:B------:R-:W-:Y:S01]  /*0ed0*/  @!P4 FMUL R93, R93, 16777216 ;  /* 0x4b8000005d5dc820 */ /* 0x000fe20000400000 */
[----:B------:R-:W-:Y:S02]  /*0ee0*/  FSETP.GEU.AND P4, PT, R90, 1.175494350822287508e-38, PT ;  /* 0x008000005a00780b */ /* 0x000fe40003f8e000 */
[----:B------:R-:W-:Y:S01]  /*0ef0*/  SEL R4, R4, RZ, P3 ;  /* 0x000000ff04047207 */ /* 0x000fe20001800000 */
[----:B------:R-:W-:Y:S01]  /*0f00*/  @P0 FMUL R90, R90, 0.25 ;  /* 0x3e8000005a5a0820 */ /* 0x000fe20000400000 */
[----:B------:R-:W-:-:S02]  /*0f10*/  FSEL R91, R117, 1, P0 ;  /* 0x3f800000755b7808 */ /* 0x000fc40000000000 */
[----:B------:R-:W-:Y:S02]  /*0f20*/  SEL R23, R23, RZ, !P2 ;  /* 0x000000ff17177207 */ /* 0x000fe40005000000 */
[----:B------:R-:W-:Y:S01]  /*0f30*/  SEL R31, R31, RZ, !P2 ;  /* 0x000000ff1f1f7207 */ /* 0x000fe20005000000 */
[----:B------:R-:W-:Y:S01]  /*0f40*/  VIADD R103, R0, 0xffffffe8 ;  /* 0xffffffe800677836 */ /* 0x000fe20000000000 */
[----:B-1----:R-:W-:Y:S02]  /*0f50*/  SEL R29, R30, RZ, !P2 ;  /* 0x000000ff1e1d7207 */ /* 0x002fe40005000000 */
[----:B------:R-:W-:Y:S02]  /*0f60*/  SEL R5, R5, RZ, P3 ;  /* 0x000000ff05057207 */ /* 0x000fe40001800000 */
[----:B------:R-:W-:Y:S02]  /*0f70*/  SEL R6, R6, RZ, P3 ;  /* 0x000000ff06067207 */ /* 0x000fe40001800000 */
[----:B------:R-:W-:Y:S01]  /*0f80*/  SEL R7, R7, RZ, P3 ;  /* 0x000000ff07077207 */ /* 0x000fe20001800000 */
[----:B------:R-:W-:Y:S01]  /*0f90*/  VIADD R102, R2, 0xffffffe8 ;  /* 0xffffffe802667836 */ /* 0x000fe20000000000 */
[----:B------:R-:W-:Y:S01]  /*0fa0*/  FSETP.GEU.AND P0, PT, R16, 1.175494350822287508e-38, PT ;  /* 0x008000001000780b */ /* 0x000fe20003f0e000 */
[----:B------:R-:W-:Y:S01]  /*0fb0*/  FFMA R20, R29, R20, R18 ;  /* 0x000000141d147223 */ /* 0x000fe20000000012 */
[----:B------:R-:W-:Y:S01]  /*0fc0*/  SEL R34, R34, RZ, !P5 ;  /* 0x000000ff22227207 */ /* 0x000fe20006800000 */
[----:B------:R-:W-:Y:S01]  /*0fd0*/  @P1 FMUL R16, R16, 0.25 ;  /* 0x3e80000010101820 */ /* 0x000fe20000400000 */
[----:B------:R-:W-:Y:S01]  /*0fe0*/  FSEL R25, R117, 1, P1 ;  /* 0x3f80000075197808 */ /* 0x000fe20000800000 */
[----:B------:R-:W1:Y:S01]  /*0ff0*/  LDC.64 R48, c[0x0][0x228] ;  /* 0x00008a00ff307b82 */ /* 0x000e620000000a00 */
[----:B------:R-:W-:Y:S01]  /*1000*/  FSETP.GTU.AND P1, PT, R20, RZ, PT ;  /* 0x000000ff1400720b */ /* 0x000fe20003f2c000 */
[----:B------:R-:W-:Y:S01]  /*1010*/  FADD R72, R34, 9.9999997473787516356e-06 ;  /* 0x3727c5ac22487421 */ /* 0x000fe20000000000 */
[----:B------:R-:W-:-:S02]  /*1020*/  SEL R35, R35, RZ, !P5 ;  /* 0x000000ff23237207 */ /* 0x000fc40006800000 */
[----:B------:R-:W-:-:S03]  /*1030*/  FSEL R76, R20, RZ, P1 ;  /* 0x000000ff144c7208 */ /* 0x000fc60000800000 */
[----:B------:R-:W-:Y:S01]  /*1040*/  @!P0 FMUL R16, R16, 16777216 ;  /* 0x4b80000010108820 */ /* 0x000fe20000400000 */
[----:B------:R-:W5:Y:S01]  /*1050*/  MUFU.SQRT R72, R72 ;  /* 0x0000004800487308 */ /* 0x000f620000002000 */
[----:B------:R-:W-:Y:S01]  /*1060*/  FADD R97, R35, 9.9999997473787516356e-06 ;  /* 0x3727c5ac23617421 */ /* 0x000fe20000000000 */
[----:B------:R-:W-:Y:S01]  /*1070*/  FSETP.GEU.AND P1, PT, R76, 6, PT ;  /* 0x40c000004c00780b */ /* 0x000fe20003f2e000 */
[----:B------:R-:W-:-:S05]  /*1080*/  @!P0 FMUL R25, R25, 16777216 ;  /* 0x4b80000019198820 */ /* 0x000fca0000400000 */
[----:B------:R-:W0:Y:S01]  /*1090*/  MUFU.RCP R16, R16 ;  /* 0x0000001000107308 */ /* 0x000e220000001000 */
[----:B------:R-:W-:-:S07]  /*10a0*/  FSETP.NAN.AND P0, PT, R76, R76, PT ;  /* 0x0000004c4c00720b */ /* 0x000fce0003f08000 */
[----:B------:R-:W0:Y:S01]  /*10b0*/  MUFU.SQRT R97, R97 ;  /* 0x0000006100617308 */ /* 0x000e220000002000 */
[----:B------:R-:W-:Y:S01]  /*10c0*/  @P1 FSEL R76, R76, 6, P0 ;  /* 0x40c000004c4c1808 */ /* 0x000fe20000000000 */
[----:B------:R-:W-:Y:S01]  /*10d0*/  FADD R84, R4, 9.9999997473787516356e-06 ;  /* 0x3727c5ac04547421 */ /* 0x000fe20000000000 */
[----:B------:R-:W-:Y:S02]  /*10e0*/  SEL R18, R27, RZ, !P2 ;  /* 0x000000ff1b127207 */ /* 0x000fe40005000000 */
[----:B-----5:R-:W-:Y:S01]  /*10f0*/  FSETP.GT.AND P0, PT, R72, 8.50705917302346158658e+37, PT ;  /* 0x7e8000004800780b */ /* 0x020fe20003f04000 */
[----:B------:R-:W-:Y:S01]  /*1100*/  @!P4 FMUL R90, R90, 16777216 ;  /* 0x4b8000005a5ac820 */ /* 0x000fe20000400000 */
[----:B------:R-:W-:Y:S01]  /*1110*/  @!P4 FMUL R91, R91, 16777216 ;  /* 0x4b8000005b5bc820 */ /* 0x000fe20000400000 */
[----:B------:R-:W-:Y:S01]  /*1120*/  FSETP.GEU.AND P4, PT, R72, 1.175494350822287508e-38, PT ;  /* 0x008000004800780b */ /* 0x000fe20003f8e000 */
[----:B------:R-:W-:Y:S01]  /*1130*/  FADD R18, R18, -R23 ;  /* 0x8000001712127221 */ /* 0x000fe20000000000 */
[----:B0-----:R-:W-:Y:S01]  /*1140*/  FMUL R25, R16, R25 ;  /* 0x0000001910197220 */ /* 0x001fe20000400000 */
[----:B------:R-:W0:Y:S01]  /*1150*/  MUFU.SQRT R84, R84 ;  /* 0x0000005400547308 */ /* 0x000e220000002000 */
[----:B------:R-:W-:-:S02]  /*1160*/  SEL R4, R19, RZ, !P2 ;  /* 0x000000ff13047207 */ /* 0x000fc40005000000 */
[----:B------:R-:W-:Y:S01]  /*1170*/  FSETP.GT.AND P1, PT, R97, 8.50705917302346158658e+37, PT ;  /* 0x7e8000006100780b */ /* 0x000fe20003f24000 */
[----:B------:R-:W-:Y:S01]  /*1180*/  FMUL R18, R25, R18 ;  /* 0x0000001219127220 */ /* 0x000fe20000400000 */
[----:B------:R-:W-:Y:S02]  /*1190*/  FSEL R115, R117, 1, P0 ;  /* 0x3f80000075737808 */ /* 0x000fe40000000000 */
[----:B------:R-:W-:Y:S01]  /*11a0*/  @P0 FMUL R72, R72, 0.25 ;  /* 0x3e80000048480820 */ /* 0x000fe20000400000 */
[----:B------:R-:W-:-:S03]  /*11b0*/  FFMA R18, R31, R18, R4 ;  /* 0x000000121f127223 */ /* 0x000fc60000000004 */
[----:B------:R-:W-:Y:S01]  /*11c0*/  @!P4 FMUL R72, R72, 16777216 ;  /* 0x4b8000004848c820 */ /* 0x000fe20000400000 */
[----:B------:R-:W-:Y:S01]  /*11d0*/  @!P4 FMUL R115, R115, 16777216 ;  /* 0x4b8000007373c820 */ /* 0x000fe20000400000 */
[C---:B------:R-:W-:Y:S02]  /*11e0*/  FSETP.GEU.AND P0, PT, R97.reuse, 1.175494350822287508e-38, PT ;  /* 0x008000006100780b */ /* 0x040fe40003f0e000 */
[----:B------:R-:W-:Y:S01]  /*11f0*/  FSETP.GTU.AND P4, PT, R18, RZ, PT ;  /* 0x000000ff1200720b */ /* 0x000fe20003f8c000 */
[----:B------:R-:W-:Y:S01]  /*1200*/  @P1 FMUL R97, R97, 0.25 ;  /* 0x3e80000061611820 */ /* 0x000fe20000400000 */
[----:B------:R-:W-:Y:S02]  /*1210*/  FSEL R98, R117, 1, P1 ;  /* 0x3f80000075627808 */ /* 0x000fe40000800000 */
[----:B0-----:R-:W-:Y:S02]  /*1220*/  FSETP.GT.AND P1, PT, R84, 8.50705917302346158658e+37, PT ;  /* 0x7e8000005400780b */ /* 0x001fe40003f24000 */
[----:B------:R-:W-:-:S04]  /*1230*/  FSEL R94, R18, RZ, P4 ;  /* 0x000000ff125e7208 */ /* 0x000fc80002000000 */
[----:B------:R-:W-:Y:S01]  /*1240*/  FSETP.GEU.AND P4, PT, R94, 6, PT ;  /* 0x40c000005e00780b */ /* 0x000fe20003f8e000 */
[----:B------:R-:W-:Y:S01]  /*1250*/  @!P0 FMUL R97, R97, 16777216 ;  /* 0x4b80000061618820 */ /* 0x000fe20000400000 */
[----:B------:R-:W-:Y:S01]  /*1260*/  @!P0 FMUL R98, R98, 16777216 ;  /* 0x4b80000062628820 */ /* 0x000fe20000400000 */
[C---:B------:R-:W-:Y:S02]  /*1270*/  FSETP.GEU.AND P0, PT, R84.reuse, 1.175494350822287508e-38, PT ;  /* 0x008000005400780b */ /* 0x040fe40003f0e000 */
[----:B------:R-:W-:Y:S02]  /*1280*/  FSEL R85, R117, 1, P1 ;  /* 0x3f80000075557808 */ /* 0x000fe40000800000 */
[----:B------:R-:W-:Y:S01]  /*1290*/  @P1 FMUL R84, R84, 0.25 ;  /* 0x3e80000054541820 */ /* 0x000fe20000400000 */
[----:B------:R-:W-:-:S05]  /*12a0*/  FSETP.NAN.AND P1, PT, R94, R94, PT ;  /* 0x0000005e5e00720b */ /* 0x000fca0003f28000 */
[----:B------:R-:W-:Y:S02]  /*12b0*/  @P4 FSEL R94, R94, 6, P1 ;  /* 0x40c000005e5e4808 */ /* 0x000fe40000800000 */
[----:B------:R-:W-:Y:S01]  /*12c0*/  ISETP.GE.U32.AND P4, PT, R103, 0x18, PT ;  /* 0x000000186700780c */ /* 0x000fe20003f86070 */
[----:B------:R-:W-:Y:S01]  /*12d0*/  FADD R81, R5, 9.9999997473787516356e-06 ;  /* 0x3727c5ac05517421 */ /* 0x000fe20000000000 */
[----:B------:R-:W-:Y:S01]  /*12e0*/  FADD R77, R6, 9.9999997473787516356e-06 ;  /* 0x3727c5ac064d7421 */ /* 0x000fe20000000000 */
[----:B------:R-:W-:Y:S01]  /*12f0*/  FADD R23, R7, 9.9999997473787516356e-06 ;  /* 0x3727c5ac07177421 */ /* 0x000fe20000000000 */
[----:B------:R-:W-:Y:S02]  /*1300*/  CS2R R4, SRZ ;  /* 0x0000000000047805 */ /* 0x000fe4000001ff00 */
[----:B------:R-:W-:Y:S01]  /*1310*/  CS2R R6, SRZ ;  /* 0x0000000000067805 */ /* 0x000fe2000001ff00 */
[----:B------:R-:W-:-:S06]  /*1320*/  IMAD.WIDE R18, R0, 0x4, R42 ;  /* 0x0000000400127825 */ /* 0x000fcc00078e022a */
[----:B------:R0:W5:Y:S01]  /*1330*/  @!P4 LDG.E.EL.128 R4, desc[UR4][R18.64+-0x60] ;  /* 0xffffa0041204c981 */ /* 0x000162000c2e1d00 */
[----:B------:R-:W0:Y:S08]  /*1340*/  MUFU.SQRT R81, R81 ;  /* 0x0000005100517308 */ /* 0x000e300000002000 */
[----:B------:R-:W1:Y:S01]  /*1350*/  MUFU.SQRT R77, R77 ;  /* 0x0000004d004d7308 */ /* 0x000e620000002000 */
[----:B0-----:R-:W-:Y:S01]  /*1360*/  FSETP.GT.AND P1, PT, R81, 8.50705917302346158658e+37, PT ;  /* 0x7e8000005100780b */ /* 0x001fe20003f24000 */
[----:B------:R-:W-:-:S02]  /*1370*/  IMAD.IADD R18, R0, 0x1, R21 ;  /* 0x0000000100127824 */ /* 0x000fc400078e0215 */
[----:B------:R-:W-:Y:S01]  /*1380*/  @!P0 FMUL R84, R84, 16777216 ;  /* 0x4b80000054548820 */ /* 0x000fe20000400000 */
[----:B------:R-:W-:Y:S01]  /*1390*/  @!P0 FMUL R85, R85, 16777216 ;  /* 0x4b80000055558820 */ /* 0x000fe20000400000 */
[----:B------:R-:W-:Y:S02]  /*13a0*/  FSETP.GEU.AND P0, PT, R81, 1.175494350822287508e-38, PT ;  /* 0x008000005100780b */ /* 0x000fe40003f0e000 */
[----:B------:R-:W-:Y:S02]  /*13b0*/  CS2R R24, SRZ ;  /* 0x0000000000187805 */ /* 0x000fe4000001ff00 */
[----:B------:R-:W-:Y:S02]  /*13c0*/  CS2R R26, SRZ ;  /* 0x00000000001a7805 */ /* 0x000fe4000001ff00 */
[----:B------:R-:W-:Y:S02]  /*13d0*/  CS2R R28, SRZ ;  /* 0x00000000001c7805 */ /* 0x000fe4000001ff00 */
[----:B------:R-:W-:Y:S01]  /*13e0*/  CS2R R30, SRZ ;  /* 0x00000000001e7805 */ /* 0x000fe2000001ff00 */
[----:B------:R-:W0:Y:S01]  /*13f0*/  MUFU.SQRT R23, R23 ;  /* 0x0000001700177308 */ /* 0x000e220000002000 */
[----:B------:R-:W-:Y:S01]  /*1400*/  FSEL R82, R117, 1, P1 ;  /* 0x3f80000075527808 */ /* 0x000fe20000800000 */
[----:B------:R-:W-:-:S04]  /*1410*/  IMAD.WIDE R18, R18, 0x4, R54 ;  /* 0x0000000412127825 */ /* 0x000fc800078e0236 */
[----:B------:R-:W-:Y:S01]  /*1420*/  @P1 FMUL R81, R81, 0.25 ;  /* 0x3e80000051511820 */ /* 0x000fe20000400000 */
[----:B-1----:R-:W-:Y:S01]  /*1430*/  FSETP.GT.AND P1, PT, R77, 8.50705917302346158658e+37, PT ;  /* 0x7e8000004d00780b */ /* 0x002fe20003f24000 */
[----:B------:R-:W-:Y:S01]  /*1440*/  IMAD.WIDE R20, R0, 0x4, R52 ;  /* 0x0000000400147825 */ /* 0x000fe200078e0234 */
[----:B------:R1:W5:Y:S04]  /*1450*/  @!P5 LDG.E.EL.128 R24, desc[UR4][R18.64] ;  /* 0x000000041218d981 */ /* 0x000368000c2e1d00 */
[----:B------:R-:W5:Y:S01]  /*1460*/  @!P5 LDG.E.EL.128 R28, desc[UR4][R20.64] ;  /* 0x00000004141cd981 */ /* 0x000f62000c2e1d00 */
[----:B------:R-:W-:Y:S01]  /*1470*/  @!P0 FMUL R81, R81, 16777216 ;  /* 0x4b80000051518820 */ /* 0x000fe20000400000 */
[----:B------:R-:W-:Y:S01]  /*1480*/  @!P0 FMUL R82, R82, 16777216 ;  /* 0x4b80000052528820 */ /* 0x000fe20000400000 */
[----:B------:R-:W-:-:S02]  /*1490*/  FSETP.GEU.AND P0, PT, R77, 1.175494350822287508e-38, PT ;  /* 0x008000004d00780b */ /* 0x000fc40003f0e000 */
[----:B------:R-:W-:Y:S02]  /*14a0*/  FSEL R80, R117, 1, P1 ;  /* 0x3f80000075507808 */ /* 0x000fe40000800000 */
[----:B------:R-:W-:Y:S01]  /*14b0*/  @P1 FMUL R77, R77, 0.25 ;  /* 0x3e8000004d4d1820 */ /* 0x000fe20000400000 */
[----:B0-----:R-:W-:-:S04]  /*14c0*/  FSETP.GT.AND P1, PT, R23, 8.50705917302346158658e+37, PT ;  /* 0x7e8000001700780b */ /* 0x001fc80003f24000 */
[----:B------:R-:W-:-:S04]  /*14d0*/  FSEL R74, R117, 1, P1 ;  /* 0x3f800000754a7808 */ /* 0x000fc80000800000 */
[----:B------:R-:W-:Y:S01]  /*14e0*/  @!P0 FMUL R77, R77, 16777216 ;  /* 0x4b8000004d4d8820 */ /* 0x000fe20000400000 */
[----:B------:R-:W-:Y:S01]  /*14f0*/  @!P0 FMUL R80, R80, 16777216 ;  /* 0x4b80000050508820 */ /* 0x000fe20000400000 */
[----:B------:R-:W-:-:S03]  /*1500*/  FSETP.GEU.AND P0, PT, R23, 1.175494350822287508e-38, PT ;  /* 0x008000001700780b */ /* 0x000fc60003f0e000 */
[----:B------:R-:W-:Y:S01]  /*1510*/  @P1 FMUL R23, R23, 0.25 ;  /* 0x3e80000017171820 */ /* 0x000fe20000400000 */
[C---:B------:R-:W-:Y:S01]  /*1520*/  ISETP.GE.AND P1, PT, R2.reuse, 0x18, PT ;  /* 0x000000180200780c */ /* 0x040fe20003f26270 */
[----:B-1----:R-:W-:-:S12]  /*1530*/  IMAD.WIDE R18, R2, 0x4, R44 ;  /* 0x0000000402127825 */ /* 0x002fd800078e022c */
[----:B------:R0:W5:Y:S01]  /*1540*/  @!P1 LDG.E.EL.128 R60, desc[UR4][R18.64] ;  /* 0x00000004123c9981 */ /* 0x000162000c2e1d00 */
[----:B------:R-:W-:Y:S02]  /*1550*/  VIADD R16, R2, 0xffffffd0 ;  /* 0xffffffd002107836 */ /* 0x000fe40000000000 */
[----:B------:R-:W-:Y:S01]  /*1560*/  @!P0 FMUL R23, R23, 16777216 ;  /* 0x4b80000017178820 */ /* 0x000fe20000400000 */
[----:B------:R-:W-:Y:S01]  /*1570*/  @!P0 FMUL R74, R74, 16777216 ;  /* 0x4b8000004a4a8820 */ /* 0x000fe20000400000 */
[----:B------:R-:W-:Y:S02]  /*1580*/  ISETP.GE.U32.AND P4, PT, R102, 0x18, PT ;  /* 0x000000186600780c */ /* 0x000fe40003f86070 */
[----:B------:R-:W-:Y:S02]  /*1590*/  ISETP.GE.U32.AND P0, PT, R16, 0x18, PT ;  /* 0x000000181000780c */ /* 0x000fe40003f06070 */
[----:B------:R-:W-:Y:S02]  /*15a0*/  ISETP.GT.AND P1, PT, R2, 0xa7, PT ;  /* 0x000000a70200780c */ /* 0x000fe40003f24270 */
[----:B------:R-:W-:-:S02]  /*15b0*/  CS2R R32, SRZ ;  /* 0x0000000000207805 */ /* 0x000fc4000001ff00 */
[----:B------:R-:W-:Y:S02]  /*15c0*/  CS2R R34, SRZ ;  /* 0x0000000000227805 */ /* 0x000fe4000001ff00 */
[----:B------:R-:W-:Y:S02]  /*15d0*/  CS2R R36, SRZ ;  /* 0x0000000000247805 */ /* 0x000fe4000001ff00 */
[----:B------:R-:W-:Y:S01]  /*15e0*/  CS2R R38, SRZ ;  /* 0x0000000000267805 */ /* 0x000fe2000001ff00 */
[----:B------:R-:W-:-:S04]  /*15f0*/  IMAD.WIDE R40, R2, 0x4, R40 ;  /* 0x0000000402287825 */ /* 0x000fc800078e0228 */
[C---:B------:R-:W-:Y:S01]  /*1600*/  IMAD.WIDE R42, R2.reuse, 0x4, R42 ;  /* 0x00000004022a7825 */ /* 0x040fe200078e022a */
[----:B------:R1:W5:Y:S03]  /*1610*/  @!P0 LDG.E.EL.128 R32, desc[UR4][R40.64+-0xc0] ;  /* 0xffff400428208981 */ /* 0x000366000c2e1d00 */
[----:B0-----:R-:W-:Y:S01]  /*1620*/  IMAD.WIDE R18, R2, 0x4, R46 ;  /* 0x0000000402127825 */ /* 0x001fe200078e022e */
[----:B------:R0:W5:Y:S01]  /*1630*/  @!P4 LDG.E.EL.128 R36, desc[UR4][R42.64+-0x60] ;  /* 0xffffa0042a24c981 */ /* 0x000162000c2e1d00 */
[----:B----4-:R-:W-:-:S03]  /*1640*/  SEL R14, R14, RZ, !P6 ;  /* 0x000000ff0e0e7207 */ /* 0x010fc60007000000 */
[----:B------:R4:W5:Y:S02]  /*1650*/  @P1 LDG.E.EL.128 R56, desc[UR4][R18.64+-0x2a0] ;  /* 0xfffd600412381981 */ /* 0x000964000c2e1d00 */
[----:B------:R-:W-:Y:S01]  /*1660*/  FADD R22, R14, 9.9999997473787516356e-06 ;  /* 0x3727c5ac0e167421 */ /* 0x000fe20000000000 */
[----:B-1----:R-:W-:Y:S02]  /*1670*/  CS2R R40, SRZ ;  /* 0x0000000000287805 */ /* 0x002fe4000001ff00 */
[----:B0-----:R-:W-:Y:S01]  /*1680*/  CS2R R42, SRZ ;  /* 0x00000000002a7805 */ /* 0x001fe2000001ff00 */
[C---:B----4-:R-:W-:Y:S02]  /*1690*/  IMAD.WIDE R18, R0.reuse, 0x4, R120 ;  /* 0x0000000400127825 */ /* 0x050fe400078e0278 */
[----:B------:R-:W0:Y:S01]  /*16a0*/  MUFU.SQRT R22, R22 ;  /* 0x0000001600167308 */ /* 0x000e220000002000 */
[----:B------:R-:W-:Y:S01]  /*16b0*/  CS2R R50, SRZ ;  /* 0x0000000000327805 */ /* 0x000fe2000001ff00 */
[----:B------:R-:W-:Y:S01]  /*16c0*/  IMAD.WIDE R20, R0, 0x4, R48 ;  /* 0x0000000400147825 */ /* 0x000fe200078e0230 */
[----:B------:R1:W4:Y:S01]  /*16d0*/  @P3 LDG.E.EL.128 R40, desc[UR4][R18.64+-0x2a0] ;  /* 0xfffd600412283981 */ /* 0x000322000c2e1d00 */
[----:B------:R-:W-:-:S02]  /*16e0*/  CS2R R48, SRZ ;  /* 0x0000000000307805 */ /* 0x000fc4000001ff00 */
[----:B------:R-:W-:Y:S02]  /*16f0*/  SEL R14, R15, RZ, !P6 ;  /* 0x000000ff0f0e7207 */ /* 0x000fe40007000000 */
[----:B------:R-:W-:Y:S02]  /*1700*/  CS2R R44, SRZ ;  /* 0x00000000002c7805 */ /* 0x000fe4000001ff00 */
[----:B------:R-:W-:Y:S02]  /*1710*/  CS2R R46, SRZ ;  /* 0x00000000002e7805 */ /* 0x000fe4000001ff00 */
[----:B------:R-:W-:Y:S01]  /*1720*/  CS2R R52, SRZ ;  /* 0x0000000000347805 */ /* 0x000fe2000001ff00 */
[----:B-1----:R-:W-:Y:S01]  /*1730*/  IMAD.WIDE R18, R0, 0x4, R122 ;  /* 0x0000000400127825 */ /* 0x002fe200078e027a */
[----:B------:R-:W-:-:S03]  /*1740*/  CS2R R54, SRZ ;  /* 0x0000000000367805 */ /* 0x000fc6000001ff00 */
[----:B------:R-:W-:Y:S01]  /*1750*/  FADD R14, R14, 9.9999997473787516356e-06 ;  /* 0x3727c5ac0e0e7421 */ /* 0x000fe20000000000 */
[----:B------:R-:W4:Y:S04]  /*1760*/  @!P5 LDG.E.EL.128 R44, desc[UR4][R20.64] ;  /* 0x00000004142cd981 */ /* 0x000f28000c2e1d00 */
[----:B------:R1:W4:Y:S01]  /*1770*/  @P3 LDG.E.EL.128 R48, desc[UR4][R18.64+-0x2a0] ;  /* 0xfffd600412303981 */ /* 0x000322000c2e1d00 */
[----:B------:R-:W0:Y:S01]  /*1780*/  MUFU.SQRT R16, R14 ;  /* 0x0000000e00107308 */ /* 0x000e220000002000 */
[----:B-1----:R-:W-:-:S05]  /*1790*/  IMAD.WIDE R18, R0, 0x4, R68 ;  /* 0x0000000400127825 */ /* 0x002fca00078e0244 */
[----:B------:R1:W4:Y:S01]  /*17a0*/  @!P5 LDG.E.EL.128 R52, desc[UR4][R18.64] ;  /* 0x000000041234d981 */ /* 0x000322000c2e1d00 */
[C---:B0-----:R-:W-:Y:S02]  /*17b0*/  FSETP.GT.AND P5, PT, R22.reuse, 8.50705917302346158658e+37, PT ;  /* 0x7e8000001600780b */ /* 0x041fe40003fa4000 */
[----:B------:R-:W-:Y:S02]  /*17c0*/  FSETP.GEU.AND P4, PT, R22, 1.175494350822287508e-38, PT ;  /* 0x008000001600780b */ /* 0x000fe40003f8e000 */
[----:B------:R-:W-:Y:S02]  /*17d0*/  FSEL R21, R117, 1, P5 ;  /* 0x3f80000075157808 */ /* 0x000fe40002800000 */
[----:B------:R-:W-:-:S07]  /*17e0*/  FSETP.GEU.AND P6, PT, R16, 1.175494350822287508e-38, PT ;  /* 0x008000001000780b */ /* 0x000fce0003fce000 */
[----:B------:R-:W-:Y:S01]  /*17f0*/  @P5 FMUL R22, R22, 0.25 ;  /* 0x3e80000016165820 */ /* 0x000fe20000400000 */
[----:B------:R-:W-:-:S04]  /*1800*/  FSETP.GT.AND P5, PT, R16, 8.50705917302346158658e+37, PT ;  /* 0x7e8000001000780b */ /* 0x000fc80003fa4000 */
[----:B-1----:R-:W-:Y:S02]  /*1810*/  FSEL R18, R117, 1, P5 ;  /* 0x3f80000075127808 */ /* 0x002fe40002800000 */
[----:B--2---:R-:W-:-:S03]  /*1820*/  SEL R15, R66, RZ, P3 ;  /* 0x000000ff420f7207 */ /* 0x004fc60001800000 */
[----:B------:R-:W-:-:S04]  /*1830*/  @!P6 FMUL R18, R18, 16777216 ;  /* 0x4b8000001212e820 */ /* 0x000fc80000400000 */
[----:B------:R-:W-:-:S04]  /*1840*/  @P5 FMUL R16, R16, 0.25 ;  /* 0x3e80000010105820 */ /* 0x000fc80000400000 */
[----:B------:R-:W-:Y:S01]  /*1850*/  @!P6 FMUL R16, R16, 16777216 ;  /* 0x4b8000001010e820 */ /* 0x000fe20000400000 */
[----:B------:R-:W-:Y:S02]  /*1860*/  ISETP.GE.U32.AND P6, PT, R105, 0x18, PT ;  /* 0x000000186900780c */ /* 0x000fe40003fc6070 */
[----:B---3--:R-:W-:-:S05]  /*1870*/  SEL R10, R10, RZ, P3 ;  /* 0x000000ff0a0a7207 */ /* 0x008fca0001800000 */
[----:B------:R-:W-:Y:S01]  /*1880*/  FADD R88, R10, -R15 ;  /* 0x8000000f0a587221 */ /* 0x000fe20000000000 */
[----:B------:R-:W-:Y:S02]  /*1890*/  SEL R10, R12, RZ, !P6 ;  /* 0x000000ff0c0a7207 */ /* 0x000fe40007000000 */
[----:B------:R-:W-:-:S03]  /*18a0*/  SEL R12, R67, RZ, P3 ;  /* 0x000000ff430c7207 */ /* 0x000fc60001800000 */
[----:B------:R-:W-:Y:S01]  /*18b0*/  FADD R10, R10, 9.9999997473787516356e-06 ;  /* 0x3727c5ac0a0a7421 */ /* 0x000fe20000000000 */
[----:B------:R-:W-:-:S03]  /*18c0*/  SEL R11, R11, RZ, P3 ;  /* 0x000000ff0b0b7207 */ /* 0x000fc60001800000 */
[----:B------:R-:W0:Y:S02]  /*18d0*/  MUFU.SQRT R15, R10 ;  /* 0x0000000a000f7308 */ /* 0x000e240000002000 */
[----:B------:R-:W-:Y:S01]  /*18e0*/  FADD R12, R11, -R12 ;  /* 0x8000000c0b0c7221 */ /* 0x000fe20000000000 */
[----:B------:R-:W-:-:S05]  /*18f0*/  SEL R11, R13, RZ, !P6 ;  /* 0x000000ff0d0b7207 */ /* 0x000fca0007000000 */
[----:B------:R-:W-:-:S04]  /*1900*/  FADD R11, R11, 9.9999997473787516356e-06 ;  /* 0x3727c5ac0b0b7421 */ /* 0x000fc80000000000 */
[----:B------:R-:W1:Y:S01]  /*1910*/  MUFU.SQRT R14, R11 ;  /* 0x0000000b000e7308 */ /* 0x000e620000002000 */
[----:B0-----:R-:W-:Y:S01]  /*1920*/  FSETP.GT.AND P5, PT, R15, 8.50705917302346158658e+37, PT ;  /* 0x7e8000000f00780b */ /* 0x001fe20003fa4000 */
[----:B------:R-:W-:Y:S01]  /*1930*/  @!P4 FMUL R22, R22, 16777216 ;  /* 0x4b8000001616c820 */ /* 0x000fe20000400000 */
[----:B------:R-:W-:Y:S01]  /*1940*/  @!P4 FMUL R21, R21, 16777216 ;  /* 0x4b8000001515c820 */ /* 0x000fe20000400000 */
[----:B------:R-:W-:Y:S02]  /*1950*/  FSETP.GEU.AND P4, PT, R15, 1.175494350822287508e-38, PT ;  /* 0x008000000f00780b */ /* 0x000fe40003f8e000 */
[----:B------:R-:W-:-:S08]  /*1960*/  FSEL R19, R117, 1, P5 ;  /* 0x3f80000075137808 */ /* 0x000fd00002800000 */
[----:B------:R-:W-:Y:S01]  /*1970*/  @P5 FMUL R15, R15, 0.25 ;  /* 0x3e8000000f0f5820 */ /* 0x000fe20000400000 */
[C---:B-1----:R-:W-:Y:S02]  /*1980*/  FSETP.GT.AND P5, PT, R14.reuse, 8.50705917302346158658e+37, PT ;  /* 0x7e8000000e00780b */ /* 0x042fe40003fa4000 */
[----:B------:R-:W-:Y:S02]  /*1990*/  FSETP.GEU.AND P6, PT, R14, 1.175494350822287508e-38, PT ;  /* 0x008000000e00780b */ /* 0x000fe40003fce000 */
[----:B------:R-:W-:-:S09]  /*19a0*/  FSEL R20, R117, 1, P5 ;  /* 0x3f80000075147808 */ /* 0x000fd20002800000 */
[----:B------:R-:W-:Y:S02]  /*19b0*/  @P5 FMUL R14, R14, 0.25 ;  /* 0x3e8000000e0e5820 */ /* 0x000fe40000400000 */
[----:B------:R-:W-:Y:S02]  /*19c0*/  @!P6 FMUL R20, R20, 16777216 ;  /* 0x4b8000001414e820 */ /* 0x000fe40000400000 */
[----:B------:R-:W-:Y:S01]  /*19d0*/  @!P6 FMUL R14, R14, 16777216 ;  /* 0x4b8000000e0ee820 */ /* 0x000fe20000400000 */
[----:B------:R-:W-:Y:S01]  /*19e0*/  ISETP.GE.U32.AND P6, PT, R103, 0x18, PT ;  /* 0x000000186700780c */ /* 0x000fe20003fc6070 */
[----:B------:R-:W-:Y:S01]  /*19f0*/  @!P4 FMUL R15, R15, 16777216 ;  /* 0x4b8000000f0fc820 */ /* 0x000fe20000400000 */
[----:B------:R-:W-:Y:S02]  /*1a00*/  @!P4 FMUL R19, R19, 16777216 ;  /* 0x4b8000001313c820 */ /* 0x000fe40000400000 */
[----:B-----5:R-:W-:-:S05]  /*1a10*/  SEL R4, R4, RZ, !P6 ;  /* 0x000000ff04047207 */ /* 0x020fca0007000000 */
[----:B------:R-:W-:-:S04]  /*1a20*/  FADD R4, R4, 9.9999997473787516356e-06 ;  /* 0x3727c5ac04047421 */ /* 0x000fc80000000000 */
[----:B------:R-:W0:Y:S01]  /*1a30*/  MUFU.SQRT R67, R4 ;  /* 0x0000000400437308 */ /* 0x000e220000002000 */
[----:B------:R-:W-:-:S05]  /*1a40*/  SEL R5, R5, RZ, !P6 ;  /* 0x000000ff05057207 */ /* 0x000fca0007000000 */
[----:B------:R-:W-:-:S04]  /*1a50*/  FADD R5, R5, 9.9999997473787516356e-06 ;  /* 0x3727c5ac05057421 */ /* 0x000fc80000000000 */
[----:B------:R-:W1:Y:S01]  /*1a60*/  MUFU.SQRT R66, R5 ;  /* 0x0000000500427308 */ /* 0x000e620000002000 */
[C---:B0-----:R-:W-:Y:S02]  /*1a70*/  FSETP.GT.AND P5, PT, R67.reuse, 8.50705917302346158658e+37, PT ;  /* 0x7e8000004300780b */ /* 0x041fe40003fa4000 */
[----:B------:R-:W-:Y:S02]  /*1a80*/  FSETP.GEU.AND P4, PT, R67, 1.175494350822287508e-38, PT ;  /* 0x008000004300780b */ /* 0x000fe40003f8e000 */
[----:B------:R-:W-:-:S09]  /*1a90*/  FSEL R68, R117, 1, P5 ;  /* 0x3f80000075447808 */ /* 0x000fd20002800000 */
[----:B------:R-:W-:Y:S01]  /*1aa0*/  @P5 FMUL R67, R67, 0.25 ;  /* 0x3e80000043435820 */ /* 0x000fe20000400000 */
[C---:B-1----:R-:W-:Y:S02]  /*1ab0*/  FSETP.GT.AND P5, PT, R66.reuse, 8.50705917302346158658e+37, PT ;  /* 0x7e8000004200780b */ /* 0x042fe40003fa4000 */
[----:B------:R-:W-:Y:S02]  /*1ac0*/  FSETP.GEU.AND P6, PT, R66, 1.175494350822287508e-38, PT ;  /* 0x008000004200780b */ /* 0x000fe40003fce000 */
[----:B------:R-:W-:-:S09]  /*1ad0*/  FSEL R69, R117, 1, P5 ;  /* 0x3f80000075457808 */ /* 0x000fd20002800000 */
[----:B------:R-:W-:Y:S02]  /*1ae0*/  @P5 FMUL R66, R66, 0.25 ;  /* 0x3e80000042425820 */ /* 0x000fe40000400000 */
[----:B------:R-:W-:Y:S02]  /*1af0*/  @!P6 FMUL R69, R69, 16777216 ;  /* 0x4b8000004545e820 */ /* 0x000fe40000400000 */
[----:B------:R-:W-:Y:S01]  /*1b00*/  @!P6 FMUL R66, R66, 16777216 ;  /* 0x4b8000004242e820 */ /* 0x000fe20000400000 */
[----:B------:R-:W-:-:S04]  /*1b10*/  ISETP.GE.U32.AND P6, PT, R103, 0x18, PT ;  /* 0x000000186700780c */ /* 0x000fc80003fc6070 */
[----:B------:R-:W-:Y:S01]  /*1b20*/  SEL R4, R6, RZ, !P6 ;  /* 0x000000ff06047207 */ /* 0x000fe20007000000 */
[----:B------:R-:W0:Y:S04]  /*1b30*/  MUFU.RCP R72, R72 ;  /* 0x0000004800487308 */ /* 0x000e280000001000 */
[----:B------:R-:W-:-:S04]  /*1b40*/  FADD R4, R4, 9.9999997473787516356e-06 ;  /* 0x3727c5ac04047421 */ /* 0x000fc80000000000 */
[----:B------:R-:W1:Y:S01]  /*1b50*/  MUFU.SQRT R78, R4 ;  /* 0x00000004004e7308 */ /* 0x000e620000002000 */
[----:B------:R-:W-:Y:S02]  /*1b60*/  SEL R5, R7, RZ, !P6 ;  /* 0x000000ff07057207 */ /* 0x000fe40007000000 */
[----:B------:R-:W-:Y:S02]  /*1b70*/  SEL R13, R64, RZ, P3 ;  /* 0x000000ff400d7207 */ /* 0x000fe40001800000 */
[----:B------:R-:W-:Y:S01]  /*1b80*/  SEL R8, R8, RZ, P3 ;  /* 0x000000ff08087207 */ /* 0x000fe20001800000 */
[----:B------:R-:W-:Y:S01]  /*1b90*/  FADD R5, R5, 9.9999997473787516356e-06 ;  /* 0x3727c5ac05057421 */ /* 0x000fe20000000000 */
[----:B------:R-:W-:Y:S01]  /*1ba0*/  ISETP.GE.AND P5, PT, R0, 0x18, PT ;  /* 0x000000180000780c */ /* 0x000fe20003fa6270 */
[----:B0-----:R-:W-:Y:S02]  /*1bb0*/  FMUL R115, R72, R115 ;  /* 0x0000007348737220 */ /* 0x001fe40000400000 */
[----:B------:R-:W-:Y:S01]  /*1bc0*/  FADD R11, R8, -R13 ;  /* 0x8000000d080b7221 */ /* 0x000fe20000000000 */
[----:B------:R-:W-:Y:S01]  /*1bd0*/  SEL R8, R9, RZ, P3 ;  /* 0x000000ff09087207 */ /* 0x000fe20001800000 */
[----:B------:R-:W0:Y:S01]  /*1be0*/  MUFU.SQRT R72, R5 ;  /* 0x0000000500487308 */ /* 0x000e220000002000 */
[----:B------:R-:W-:-:S02]  /*1bf0*/  SEL R9, R30, RZ, !P5 ;  /* 0x000000ff1e097207 */ /* 0x000fc40006800000 */
[----:B------:R-:W-:Y:S02]  /*1c00*/  SEL R26, R26, RZ, !P5 ;  /* 0x000000ff1a1a7207 */ /* 0x000fe40006800000 */
[----:B-1----:R-:W-:Y:S01]  /*1c10*/  FSETP.GT.AND P5, PT, R78, 8.50705917302346158658e+37, PT ;  /* 0x7e8000004e00780b */ /* 0x002fe20003fa4000 */
[----:B------:R-:W-:Y:S01]  /*1c20*/  @!P4 FMUL R67, R67, 16777216 ;  /* 0x4b8000004343c820 */ /* 0x000fe20000400000 */
[----:B------:R-:W-:Y:S01]  /*1c30*/  @!P4 FMUL R68, R68, 16777216 ;  /* 0x4b8000004444c820 */ /* 0x000fe20000400000 */
[----:B------:R-:W-:Y:S02]  /*1c40*/  FSETP.GEU.AND P4, PT, R78, 1.175494350822287508e-38, PT ;  /* 0x008000004e00780b */ /* 0x000fe40003f8e000 */
[----:B------:R-:W-:-:S08]  /*1c50*/  FSEL R79, R117, 1, P5 ;  /* 0x3f800000754f7808 */ /* 0x000fd00002800000 */
[----:B------:R-:W-:Y:S01]  /*1c60*/  @P5 FMUL R78, R78, 0.25 ;  /* 0x3e8000004e4e5820 */ /* 0x000fe20000400000 */
[C---:B0-----:R-:W-:Y:S02]  /*1c70*/  FSETP.GT.AND P5, PT, R72.reuse, 8.50705917302346158658e+37, PT ;  /* 0x7e8000004800780b */ /* 0x041fe40003fa4000 */
[----:B------:R-:W-:Y:S02]  /*1c80*/  FSETP.GEU.AND P6, PT, R72, 1.175494350822287508e-38, PT ;  /* 0x008000004800780b */ /* 0x000fe40003fce000 */
[----:B------:R-:W-:-:S09]  /*1c90*/  FSEL R73, R117, 1, P5 ;  /* 0x3f80000075497808 */ /* 0x000fd20002800000 */
[----:B------:R-:W-:Y:S02]  /*1ca0*/  @P5 FMUL R72, R72, 0.25 ;  /* 0x3e80000048485820 */ /* 0x000fe40000400000 */
[----:B------:R-:W-:Y:S02]  /*1cb0*/  @!P6 FMUL R73, R73, 16777216 ;  /* 0x4b8000004949e820 */ /* 0x000fe40000400000 */
[----:B------:R-:W-:Y:S01]  /*1cc0*/  @!P6 FMUL R72, R72, 16777216 ;  /* 0x4b8000004848e820 */ /* 0x000fe20000400000 */
[----:B------:R-:W-:Y:S01]  /*1cd0*/  ISETP.GE.AND P6, PT, R2, 0x18, PT ;  /* 0x000000180200780c */ /* 0x000fe20003fc6270 */
[----:B------:R-:W0:Y:S03]  /*1ce0*/  MUFU.RCP R4, R84 ;  /* 0x0000005400047308 */ /* 0x000e260000001000 */
[----:B------:R-:W-:Y:S01]  /*1cf0*/  SEL R60, R60, RZ, !P6 ;  /* 0x000000ff3c3c7207 */ /* 0x000fe20007000000 */
[----:B------:R-:W-:-:S04]  /*1d00*/  FADD R114, R26, -R9 ;  /* 0x800000091a727221 */ /* 0x000fc80000000000 */
[----:B------:R-:W-:-:S04]  /*1d10*/  FADD R5, R60, 9.9999997473787516356e-06 ;  /* 0x3727c5ac3c057421 */ /* 0x000fc80000000000 */
[----:B------:R-:W1:Y:S01]  /*1d20*/  MUFU.SQRT R9, R5 ;  /* 0x0000000500097308 */ /* 0x000e620000002000 */
[----:B------:R-:W-:Y:S01]  /*1d30*/  SEL R61, R61, RZ, !P6 ;  /* 0x000000ff3d3d7207 */ /* 0x000fe20007000000 */
[----:B0-----:R-:W-:-:S04]  /*1d40*/  FMUL R4, R4, R85 ;  /* 0x0000005504047220 */ /* 0x001fc80000400000 */
[----:B------:R-:W-:Y:S01]  /*1d50*/  FADD R61, R61, 9.9999997473787516356e-06 ;  /* 0x3727c5ac3d3d7421 */ /* 0x000fe20000000000 */
[----:B------:R-:W-:-:S03]  /*1d60*/  FMUL R60, R4, R11 ;  /* 0x0000000b043c7220 */ /* 0x000fc60000400000 */
[----:B------:R-:W0:Y:S01]  /*1d70*/  MUFU.SQRT R4, R61 ;  /* 0x0000003d00047308 */ /* 0x000e220000002000 */
        /* <DEDUP_REMOVED lines=14> */
[----:B------:R-:W-:-:S05]  /*1e60*/  SEL R62, R62, RZ, !P6 ;  /* 0x000000ff3e3e7207 */ /* 0x000fca0007000000 */
[----:B------:R-:W-:Y:S01]  /*1e70*/  FADD R13, R62, 9.9999997473787516356e-06 ;  /* 0x3727c5ac3e0d7421 */ /* 0x000fe20000000000 */
[----:B------:R-:W-:-:S03]  /*1e80*/  SEL R65, R65, RZ, P3 ;  /* 0x000000ff41417207 */ /* 0x000fc60001800000 */
[----:B------:R-:W1:Y:S01]  /*1e90*/  MUFU.SQRT R11, R13 ;  /* 0x0000000d000b7308 */ /* 0x000e620000002000 */
[----:B------:R-:W-:Y:S01]  /*1ea0*/  SEL R63, R63, RZ, !P6 ;  /* 0x000000ff3f3f7207 */ /* 0x000fe20007000000 */
[----:B------:R-:W-:Y:S01]  /*1eb0*/  FADD R8, R8, -R65 ;  /* 0x8000004108087221 */ /* 0x000fe20000000000 */
[----:B0-----:R-:W-:-:S03]  /*1ec0*/  FMUL R7, R7, R82 ;  /* 0x0000005207077220 */ /* 0x001fc60000400000 */
[----:B------:R-:W-:Y:S01]  /*1ed0*/  FADD R63, R63, 9.9999997473787516356e-06 ;  /* 0x3727c5ac3f3f7421 */ /* 0x000fe20000000000 */
[----:B------:R-:W-:-:S03]  /*1ee0*/  FMUL R62, R7, R8 ;  /* 0x00000008073e7220 */ /* 0x000fc60000400000 */
[----:B------:R-:W0:Y:S01]  /*1ef0*/  MUFU.SQRT R8, R63 ;  /* 0x0000003f00087308 */ /* 0x000e220000002000 */
[----:B------:R-:W-:Y:S02]  /*1f00*/  SEL R57, R57, RZ, P1 ;  /* 0x000000ff39397207 */ /* 0x000fe40000800000 */
[----:B-1----:R-:W-:-:S03]  /*1f10*/  FSETP.GT.AND P5, PT, R11, 8.50705917302346158658e+37, PT ;  /* 0x7e8000000b00780b */ /* 0x002fc60003fa4000 */
[----:B------:R-:W-:Y:S01]  /*1f20*/  FADD R57, R57, 9.9999997473787516356e-06 ;  /* 0x3727c5ac39397421 */ /* 0x000fe20000000000 */
[----:B------:R-:W-:Y:S01]  /*1f30*/  @!P4 FMUL R9, R9, 16777216 ;  /* 0x4b8000000909c820 */ /* 0x000fe20000400000 */
[----:B------:R-:W-:Y:S01]  /*1f40*/  @!P4 FMUL R10, R10, 16777216 ;  /* 0x4b8000000a0ac820 */ /* 0x000fe20000400000 */
[----:B------:R-:W-:Y:S01]  /*1f50*/  FSETP.GEU.AND P4, PT, R11, 1.175494350822287508e-38, PT ;  /* 0x008000000b00780b */ /* 0x000fe20003f8e000 */
[----:B------:R-:W1:Y:S01]  /*1f60*/  MUFU.SQRT R99, R57 ;  /* 0x0000003900637308 */ /* 0x000e620000002000 */
[----:B------:R-:W-:Y:S02]  /*1f70*/  FSEL R5, R117, 1, P5 ;  /* 0x3f80000075057808 */ /* 0x000fe40002800000 */
[----:B------:R-:W-:-:S03]  /*1f80*/  SEL R56, R56, RZ, P1 ;  /* 0x000000ff38387207 */ /* 0x000fc60000800000 */
[----:B------:R-:W-:Y:S01]  /*1f90*/  @P5 FMUL R11, R11, 0.25 ;  /* 0x3e8000000b0b5820 */ /* 0x000fe20000400000 */
[----:B0-----:R-:W-:Y:S01]  /*1fa0*/  FSETP.GT.AND P5, PT, R8, 8.50705917302346158658e+37, PT ;  /* 0x7e8000000800780b */ /* 0x001fe20003fa4000 */
[----:B------:R-:W-:Y:S01]  /*1fb0*/  FADD R56, R56, 9.9999997473787516356e-06 ;  /* 0x3727c5ac38387421 */ /* 0x000fe20000000000 */
[----:B------:R-:W-:Y:S02]  /*1fc0*/  FSETP.GEU.AND P6, PT, R8, 1.175494350822287508e-38, PT ;  /* 0x008000000800780b */ /* 0x000fe40003fce000 */
[----:B------:R-:W-:Y:S01]  /*1fd0*/  FSEL R7, R117, 1, P5 ;  /* 0x3f80000075077808 */ /* 0x000fe20002800000 */
[----:B------:R-:W0:Y:S01]  /*1fe0*/  MUFU.SQRT R86, R56 ;  /* 0x0000003800567308 */ /* 0x000e220000002000 */
[----:B------:R-:W-:-:S07]  /*1ff0*/  SEL R58, R58, RZ, P1 ;  /* 0x000000ff3a3a7207 */ /* 0x000fce0000800000 */
[----:B------:R-:W-:Y:S01]  /*2000*/  @P5 FMUL R8, R8, 0.25 ;  /* 0x3e80000008085820 */ /* 0x000fe20000400000 */
[----:B-1----:R-:W-:Y:S01]  /*2010*/  FSETP.GT.AND P5, PT, R99, 8.50705917302346158658e+37, PT ;  /* 0x7e8000006300780b */ /* 0x002fe20003fa4000 */
[----:B------:R-:W1:Y:S01]  /*2020*/  MUFU.RCP R77, R77 ;  /* 0x0000004d004d7308 */ /* 0x000e620000001000 */
[----:B------:R-:W-:Y:S01]  /*2030*/  FADD R58, R58, 9.9999997473787516356e-06 ;  /* 0x3727c5ac3a3a7421 */ /* 0x000fe20000000000 */
[----:B------:R-:W-:Y:S01]  /*2040*/  @!P4 FMUL R11, R11, 16777216 ;  /* 0x4b8000000b0bc820 */ /* 0x000fe20000400000 */
[----:B------:R-:W-:Y:S01]  /*2050*/  @!P4 FMUL R5, R5, 16777216 ;  /* 0x4b8000000505c820 */ /* 0x000fe20000400000 */
[----:B------:R-:W-:Y:S02]  /*2060*/  FSETP.GEU.AND P4, PT, R99, 1.175494350822287508e-38, PT ;  /* 0x008000006300780b */ /* 0x000fe40003f8e000 */
[----:B------:R-:W-:Y:S02]  /*2070*/  FSEL R100, R117, 1, P5 ;  /* 0x3f80000075647808 */ /* 0x000fe40002800000 */
[----:B------:R-:W2:Y:S04]  /*2080*/  MUFU.SQRT R84, R58 ;  /* 0x0000003a00547308 */ /* 0x000ea80000002000 */
[----:B------:R-:W-:Y:S01]  /*2090*/  @P5 FMUL R99, R99, 0.25 ;  /* 0x3e80000063635820 */ /* 0x000fe20000400000 */
[----:B0-----:R-:W-:-:S02]  /*20a0*/  FSETP.GT.AND P5, PT, R86, 8.50705917302346158658e+37, PT ;  /* 0x7e8000005600780b */ /* 0x001fc40003fa4000 */
[----:B------:R-:W-:Y:S01]  /*20b0*/  SEL R59, R59, RZ, P1 ;  /* 0x000000ff3b3b7207 */ /* 0x000fe20000800000 */
[----:B------:R-:W0:Y:S01]  /*20c0*/  MUFU.RCP R13, R23 ;  /* 0x00000017000d7308 */ /* 0x000e220000001000 */
[----:B-1----:R-:W-:Y:S01]  /*20d0*/  FMUL R80, R77, R80 ;  /* 0x000000504d507220 */ /* 0x002fe20000400000 */
[----:B------:R-:W-:Y:S02]  /*20e0*/  @!P6 FMUL R8, R8, 16777216 ;  /* 0x4b8000000808e820 */ /* 0x000fe40000400000 */
[----:B------:R-:W-:Y:S01]  /*20f0*/  FADD R59, R59, 9.9999997473787516356e-06 ;  /* 0x3727c5ac3b3b7421 */ /* 0x000fe20000000000 */
[----:B------:R-:W-:Y:S01]  /*2100*/  @!P6 FMUL R7, R7, 16777216 ;  /* 0x4b8000000707e820 */ /* 0x000fe20000400000 */
[----:B------:R-:W-:Y:S01]  /*2110*/  FSETP.GEU.AND P6, PT, R86, 1.175494350822287508e-38, PT ;  /* 0x008000005600780b */ /* 0x000fe20003fce000 */
[----:B------:R-:W-:Y:S01]  /*2120*/  FMUL R63, R80, R88 ;  /* 0x00000058503f7220 */ /* 0x000fe20000400000 */
[----:B------:R-:W-:Y:S01]  /*2130*/  FSEL R87, R117, 1, P5 ;  /* 0x3f80000075577808 */ /* 0x000fe20002800000 */
[----:B------:R-:W1:Y:S01]  /*2140*/  MUFU.SQRT R88, R59 ;  /* 0x0000003b00587308 */ /* 0x000e620000002000 */
[----:B------:R-:W-:Y:S01]  /*2150*/  @P5 FMUL R86, R86, 0.25 ;  /* 0x3e80000056565820 */ /* 0x000fe20000400000 */
[----:B--2---:R-:W-:-:S02]  /*2160*/  FSETP.GT.AND P5, PT, R84, 8.50705917302346158658e+37, PT ;  /* 0x7e8000005400780b */ /* 0x004fc40003fa4000 */
[----:B------:R-:W-:Y:S01]  /*2170*/  SEL R34, R34, RZ, !P0 ;  /* 0x000000ff22227207 */ /* 0x000fe20004000000 */
[----:B0-----:R-:W-:Y:S01]  /*2180*/  FMUL R13, R13, R74 ;  /* 0x0000004a0d0d7220 */ /* 0x001fe20000400000 */
[----:B------:R-:W-:-:S03]  /*2190*/  @!P4 FMUL R99, R99, 16777216 ;  /* 0x4b8000006363c820 */ /* 0x000fc60000400000 */
[----:B------:R-:W-:Y:S01]  /*21a0*/  FADD R34, R34, 9.9999997473787516356e-06 ;  /* 0x3727c5ac22227421 */ /* 0x000fe20000000000 */
[----:B------:R-:W-:Y:S01]  /*21b0*/  @!P4 FMUL R100, R100, 16777216 ;  /* 0x4b8000006464c820 */ /* 0x000fe20000400000 */
[----:B------:R-:W-:Y:S01]  /*21c0*/  FMUL R30, R13, R12 ;  /* 0x0000000c0d1e7220 */ /* 0x000fe20000400000 */
[C---:B------:R-:W-:Y:S01]  /*21d0*/  FSETP.GEU.AND P4, PT, R84.reuse, 1.175494350822287508e-38, PT ;  /* 0x008000005400780b */ /* 0x040fe20003f8e000 */
[----:B------:R-:W0:Y:S01]  /*21e0*/  MUFU.SQRT R12, R34 ;  /* 0x00000022000c7308 */ /* 0x000e220000002000 */
[----:B------:R-:W-:Y:S01]  /*21f0*/  FSEL R85, R117, 1, P5 ;  /* 0x3f80000075557808 */ /* 0x000fe20002800000 */
[----:B------:R-:W-:Y:S01]  /*2200*/  @P5 FMUL R84, R84, 0.25 ;  /* 0x3e80000054545820 */ /* 0x000fe20000400000 */
[----:B-1----:R-:W-:Y:S02]  /*2210*/  FSETP.GT.AND P5, PT, R88, 8.50705917302346158658e+37, PT ;  /* 0x7e8000005800780b */ /* 0x002fe40003fa4000 */
[----:B------:R-:W-:Y:S01]  /*2220*/  SEL R35, R35, RZ, !P0 ;  /* 0x000000ff23237207 */ /* 0x000fe20004000000 */
[----:B------:R-:W-:Y:S01]  /*2230*/  @!P6 FMUL R86, R86, 16777216 ;  /* 0x4b8000005656e820 */ /* 0x000fe20000400000 */
[----:B------:R-:W-:-:S03]  /*2240*/  @!P6 FMUL R87, R87, 16777216 ;  /* 0x4b8000005757e820 */ /* 0x000fc60000400000 */
[----:B------:R-:W-:Y:S01]  /*2250*/  FADD R35, R35, 9.9999997473787516356e-06 ;  /* 0x3727c5ac23237421 */ /* 0x000fe20000000000 */
[C---:B------:R-:W-:Y:S02]  /*2260*/  FSETP.GEU.AND P6, PT, R88.reuse, 1.175494350822287508e-38, PT ;  /* 0x008000005800780b */ /* 0x040fe40003fce000 */
[----:B------:R-:W-:Y:S01]  /*2270*/  FSEL R89, R117, 1, P5 ;  /* 0x3f80000075597808 */ /* 0x000fe20002800000 */
[----:B------:R-:W1:Y:S02]  /*2280*/  MUFU.SQRT R13, R35 ;  /* 0x00000023000d7308 */ /* 0x000e640000002000 */
[----:B------:R-:W-:Y:S01]  /*2290*/  @P5 FMUL R88, R88, 0.25 ;  /* 0x3e80000058585820 */ /* 0x000fe20000400000 */
[----:B0-----:R-:W-:Y:S02]  /*22a0*/  FSETP.GT.AND P5, PT, R12, 8.50705917302346158658e+37, PT ;  /* 0x7e8000000c00780b */ /* 0x001fe40003fa4000 */
[----:B------:R-:W-:Y:S01]  /*22b0*/  SEL R32, R32, RZ, !P0 ;  /* 0x000000ff20207207 */ /* 0x000fe20004000000 */
[----:B------:R-:W-:Y:S01]  /*22c0*/  @!P4 FMUL R84, R84, 16777216 ;  /* 0x4b8000005454c820 */ /* 0x000fe20000400000 */
[----:B------:R-:W-:-:S03]  /*22d0*/  @!P4 FMUL R85, R85, 16777216 ;  /* 0x4b8000005555c820 */ /* 0x000fc60000400000 */
[----:B------:R-:W-:Y:S01]  /*22e0*/  FADD R32, R32, 9.9999997473787516356e-06 ;  /* 0x3727c5ac20207421 */ /* 0x000fe20000000000 */
[C---:B------:R-:W-:Y:S02]  /*22f0*/  FSETP.GEU.AND P4, PT, R12.reuse, 1.175494350822287508e-38, PT ;  /* 0x008000000c00780b */ /* 0x040fe40003f8e000 */
[----:B------:R-:W-:Y:S01]  /*2300*/  FSEL R82, R117, 1, P5 ;  /* 0x3f80000075527808 */ /* 0x000fe20002800000 */
[----:B------:R-:W0:Y:S02]  /*2310*/  MUFU.SQRT R23, R32 ;  /* 0x0000002000177308 */ /* 0x000e240000002000 */
[----:B------:R-:W-:Y:S01]  /*2320*/  @P5 FMUL R12, R12, 0.25 ;  /* 0x3e8000000c0c5820 */ /* 0x000fe20000400000 */
[----:B-1----:R-:W-:Y:S02]  /*2330*/  FSETP.GT.AND P5, PT, R13, 8.50705917302346158658e+37, PT ;  /* 0x7e8000000d00780b */ /* 0x002fe40003fa4000 */
[----:B------:R-:W-:Y:S01]  /*2340*/  SEL R33, R33, RZ, !P0 ;  /* 0x000000ff21217207 */ /* 0x000fe20004000000 */
[----:B------:R-:W-:Y:S01]  /*2350*/  @!P6 FMUL R88, R88, 16777216 ;  /* 0x4b8000005858e820 */ /* 0x000fe20000400000 */
[----:B------:R-:W-:-:S03]  /*2360*/  @!P6 FMUL R89, R89, 16777216 ;  /* 0x4b8000005959e820 */ /* 0x000fc60000400000 */
[----:B------:R-:W-:Y:S01]  /*2370*/  FADD R33, R33, 9.9999997473787516356e-06 ;  /* 0x3727c5ac21217421 */ /* 0x000fe20000000000 */
[----:B------:R-:W-:Y:S02]  /*2380*/  FSETP.GEU.AND P6, PT, R13, 1.175494350822287508e-38, PT ;  /* 0x008000000d00780b */ /* 0x000fe40003fce000 */
[----:B------:R-:W-:Y:S01]  /*2390*/  FSEL R81, R117, 1, P5 ;  /* 0x3f80000075517808 */ /* 0x000fe20002800000 */
[----:B------:R-:W1:Y:S02]  /*23a0*/  MUFU.SQRT R26, R33 ;  /* 0x00000021001a7308 */ /* 0x000e640000002000 */
[----:B------:R-:W-:Y:S01]  /*23b0*/  @P5 FMUL R13, R13, 0.25 ;  /* 0x3e8000000d0d5820 */ /* 0x000fe20000400000 */
[C---:B0-----:R-:W-:Y:S01]  /*23c0*/  FSETP.GT.AND P5, PT, R23.reuse, 8.50705917302346158658e+37, PT ;  /* 0x7e8000001700780b */ /* 0x041fe20003fa4000 */
[----:B------:R-:W-:Y:S01]  /*23d0*/  @!P4 FMUL R12, R12, 16777216 ;  /* 0x4b8000000c0cc820 */ /* 0x000fe20000400000 */
[----:B------:R-:W-:Y:S01]  /*23e0*/  @!P4 FMUL R82, R82, 16777216 ;  /* 0x4b8000005252c820 */ /* 0x000fe20000400000 */
[----:B------:R-:W-:-:S02]  /*23f0*/  FSETP.GEU.AND P4, PT, R23, 1.175494350822287508e-38, PT ;  /* 0x008000001700780b */ /* 0x000fc40003f8e000 */
[----:B------:R-:W-:Y:S02]  /*2400*/  FSEL R80, R117, 1, P5 ;  /* 0x3f80000075507808 */ /* 0x000fe40002800000 */
[----:B------:R-:W-:Y:S01]  /*2410*/  @!P6 FMUL R13, R13, 16777216 ;  /* 0x4b8000000d0de820 */ /* 0x000fe20000400000 */
[----:B------:R-:W-:-:S05]  /*2420*/  @!P6 FMUL R81, R81, 16777216 ;  /* 0x4b8000005151e820 */ /* 0x000fca0000400000 */
        /* <DEDUP_REMOVED lines=8> */
[----:B------:R-:W-:Y:S02]  /*24b0*/  SEL R36, R36, RZ, !P6 ;  /* 0x000000ff24247207 */ /* 0x000fe40007000000 */
[----:B----4-:R-:W-:Y:S02]  /*24c0*/  SEL R32, R43, RZ, P3 ;  /* 0x000000ff2b207207 */ /* 0x010fe40001800000 */
[----:B------:R-:W-:Y:S01]  /*24d0*/  SEL R51, R51, RZ, P3 ;  /* 0x000000ff33337207 */ /* 0x000fe20001800000 */
[----:B------:R-:W-:-:S04]  /*24e0*/  FADD R36, R36, 9.9999997473787516356e-06 ;  /* 0x3727c5ac24247421 */ /* 0x000fc80000000000 */
[----:B------:R-:W-:Y:S02]  /*24f0*/  FFMA R32, R32, R30, R51 ;  /* 0x0000001e20207223 */ /* 0x000fe40000000033 */
[----:B------:R-:W0:Y:S01]  /*2500*/  MUFU.SQRT R30, R36 ;  /* 0x00000024001e7308 */ /* 0x000e220000002000 */
        /* <DEDUP_REMOVED lines=16> */
[----:B------:R-:W-:-:S05]  /*2610*/  SEL R38, R38, RZ, !P6 ;  /* 0x000000ff26267207 */ /* 0x000fca0007000000 */
[----:B------:R-:W-:-:S04]  /*2620*/  FADD R38, R38, 9.9999997473787516356e-06 ;  /* 0x3727c5ac26267421 */ /* 0x000fc80000000000 */
[----:B------:R-:W0:Y:S01]  /*2630*/  MUFU.SQRT R58, R38 ;  /* 0x00000026003a7308 */ /* 0x000e220000002000 */
[----:B------:R-:W-:Y:S02]  /*2640*/  SEL R39, R39, RZ, !P6 ;  /* 0x000000ff27277207 */ /* 0x000fe40007000000 */
[----:B------:R-:W-:Y:S02]  /*2650*/  SEL R40, R40, RZ, P3 ;  /* 0x000000ff28287207 */ /* 0x000fe40001800000 */
[----:B------:R-:W-:Y:S01]  /*2660*/  SEL R48, R48, RZ, P3 ;  /* 0x000000ff30307207 */ /* 0x000fe20001800000 */
[----:B------:R-:W-:-:S04]  /*2670*/  FADD R39, R39, 9.9999997473787516356e-06 ;  /* 0x3727c5ac27277421 */ /* 0x000fc80000000000 */
[----:B------:R-:W-:Y:S02]  /*2680*/  FFMA R65, R40, R60, R48 ;  /* 0x0000003c28417223 */ /* 0x000fe40000000030 */
[----:B------:R-:W1:Y:S01]  /*2690*/  MUFU.SQRT R60, R39 ;  /* 0x00000027003c7308 */ /* 0x000e620000002000 */
[----:B0-----:R-:W-:Y:S01]  /*26a0*/  FSETP.GT.AND P5, PT, R58, 8.50705917302346158658e+37, PT ;  /* 0x7e8000003a00780b */ /* 0x001fe20003fa4000 */
[----:B------:R-:W-:Y:S01]  /*26b0*/  @!P4 FMUL R30, R30, 16777216 ;  /* 0x4b8000001e1ec820 */ /* 0x000fe20000400000 */
[----:B------:R-:W-:Y:S01]  /*26c0*/  @!P4 FMUL R74, R74, 16777216 ;  /* 0x4b8000004a4ac820 */ /* 0x000fe20000400000 */
[----:B------:R-:W-:Y:S02]  /*26d0*/  FSETP.GEU.AND P4, PT, R58, 1.175494350822287508e-38, PT ;  /* 0x008000003a00780b */ /* 0x000fe40003f8e000 */
[----:B------:R-:W-:Y:S02]  /*26e0*/  SEL R41, R41, RZ, P3 ;  /* 0x000000ff29297207 */ /* 0x000fe40001800000 */
[----:B------:R-:W-:-:S02]  /*26f0*/  SEL R49, R49, RZ, P3 ;  /* 0x000000ff31317207 */ /* 0x000fc40001800000 */
[----:B------:R-:W-:-:S03]  /*2700*/  FSEL R59, R117, 1, P5 ;  /* 0x3f800000753b7808 */ /* 0x000fc60002800000 */
[----:B------:R-:W-:Y:S01]  /*2710*/  FFMA R41, R41, R62, R49 ;  /* 0x0000003e29297223 */ /* 0x000fe20000000031 */
[----:B------:R-:W-:Y:S01]  /*2720*/  @P5 FMUL R58, R58, 0.25 ;  /* 0x3e8000003a3a5820 */ /* 0x000fe20000400000 */
[----:B-1----:R-:W-:Y:S02]  /*2730*/  FSETP.GT.AND P5, PT, R60, 8.50705917302346158658e+37, PT ;  /* 0x7e8000003c00780b */ /* 0x002fe40003fa4000 */
[----:B------:R-:W-:Y:S01]  /*2740*/  @!P4 FMUL R59, R59, 16777216 ;  /* 0x4b8000003b3bc820 */ /* 0x000fe20000400000 */
[----:B------:R-:W-:Y:S01]  /*2750*/  @!P4 FMUL R58, R58, 16777216 ;  /* 0x4b8000003a3ac820 */ /* 0x000fe20000400000 */
[C---:B------:R-:W-:Y:S01]  /*2760*/  FSETP.GTU.AND P4, PT, R41.reuse, RZ, PT ;  /* 0x000000ff2900720b */ /* 0x040fe20003f8c000 */
[----:B------:R-:W0:Y:S03]  /*2770*/  MUFU.RCP R97, R97 ;  /* 0x0000006100617308 */ /* 0x000e260000001000 */
[----:B------:R-:W-:-:S02]  /*2780*/  FSEL R64, R41, RZ, P4 ;  /* 0x000000ff29407208 */ /* 0x000fc40002000000 */
[C---:B------:R-:W-:Y:S02]  /*2790*/  FSETP.GTU.AND P4, PT, R65.reuse, RZ, PT ;  /* 0x000000ff4100720b */ /* 0x040fe40003f8c000 */
[C---:B------:R-:W-:Y:S01]  /*27a0*/  FSETP.GEU.AND P6, PT, R60.reuse, 1.175494350822287508e-38, PT ;  /* 0x008000003c00780b */ /* 0x040fe20003fce000 */
[----:B------:R-:W-:Y:S01]  /*27b0*/  @P5 FMUL R60, R60, 0.25 ;  /* 0x3e8000003c3c5820 */ /* 0x000fe20000400000 */
[----:B------:R-:W-:Y:S02]  /*27c0*/  FSEL R65, R65, RZ, P4 ;  /* 0x000000ff41417208 */ /* 0x000fe40002000000 */
[----:B------:R-:W-:Y:S02]  /*27d0*/  FSEL R61, R117, 1, P5 ;  /* 0x3f800000753d7808 */ /* 0x000fe40002800000 */
[----:B------:R-:W-:Y:S02]  /*27e0*/  FSETP.GTU.AND P4, PT, R32, RZ, PT ;  /* 0x000000ff2000720b */ /* 0x000fe40003f8c000 */
[----:B------:R-:W-:-:S02]  /*27f0*/  ISETP.GE.AND P5, PT, R0, 0x18, PT ;  /* 0x000000180000780c */ /* 0x000fc40003fa6270 */
[----:B------:R-:W-:Y:S02]  /*2800*/  SEL R42, R42, RZ, P3 ;  /* 0x000000ff2a2a7207 */ /* 0x000fe40001800000 */
[----:B------:R-:W-:Y:S02]  /*2810*/  SEL R50, R50, RZ, P3 ;  /* 0x000000ff32327207 */ /* 0x000fe40001800000 */
[----:B------:R-:W-:Y:S02]  /*2820*/  FSEL R62, R32, RZ, P4 ;  /* 0x000000ff203e7208 */ /* 0x000fe40002000000 */
[----:B------:R-:W-:Y:S02]  /*2830*/  SEL R32, R31, RZ, !P5 ;  /* 0x000000ff1f207207 */ /* 0x000fe40006800000 */
[----:B------:R-:W-:Y:S01]  /*2840*/  SEL R27, R27, RZ, !P5 ;  /* 0x000000ff1b1b7207 */ /* 0x000fe20006800000 */
[----:B------:R-:W-:Y:S01]  /*2850*/  FFMA R63, R42, R63, R50 ;  /* 0x0000003f2a3f7223 */ /* 0x000fe20000000032 */
[----:B------:R-:W-:Y:S01]  /*2860*/  SEL R33, R46, RZ, !P5 ;  /* 0x000000ff2e217207 */ /* 0x000fe20006800000 */
[----:B------:R-:W-:Y:S01]  /*2870*/  FMUL R114, R115, R114 ;  /* 0x0000007273727220 */ /* 0x000fe20000400000 */
[----:B------:R-:W-:Y:S01]  /*2880*/  SEL R54, R54, RZ, !P5 ;  /* 0x000000ff36367207 */ /* 0x000fe20006800000 */
[----:B------:R-:W-:Y:S01]  /*2890*/  FADD R27, R27, -R32 ;  /* 0x800000201b1b7221 */ /* 0x000fe20000000000 */
[----:B0-----:R-:W-:Y:S01]  /*28a0*/  FMUL R98, R97, R98 ;  /* 0x0000006261627220 */ /* 0x001fe20000400000 */
[----:B------:R-:W-:-:S02]  /*28b0*/  FSETP.GTU.AND P4, PT, R63, RZ, PT ;  /* 0x000000ff3f00720b */ /* 0x000fc40003f8c000 */
[----:B------:R-:W-:Y:S01]  /*28c0*/  FFMA R114, R33, R114, R54 ;  /* 0x0000007221727223 */ /* 0x000fe20000000036 */
[----:B------:R-:W-:Y:S01]  /*28d0*/  SEL R32, R47, RZ, !P5 ;  /* 0x000000ff2f207207 */ /* 0x000fe20006800000 */
[----:B------:R-:W-:Y:S01]  /*28e0*/  FMUL R27, R98, R27 ;  /* 0x0000001b621b7220 */ /* 0x000fe20000400000 */
[----:B------:R-:W-:Y:S01]  /*28f0*/  SEL R55, R55, RZ, !P5 ;  /* 0x000000ff37377207 */ /* 0x000fe20006800000 */
[----:B------:R-:W0:Y:S01]  /*2900*/  MUFU.RCP R92, R92 ;  /* 0x0000005c005c7308 */ /* 0x000e220000001000 */
[----:B------:R-:W-:Y:S02]  /*2910*/  FSEL R63, R63, RZ, P4 ;  /* 0x000000ff3f3f7208 */ /* 0x000fe40002000000 */
[----:B------:R-:W-:Y:S01]  /*2920*/  FSETP.GTU.AND P4, PT, R114, RZ, PT ;  /* 0x000000ff7200720b */ /* 0x000fe20003f8c000 */
[----:B------:R-:W-:-:S03]  /*2930*/  FFMA R27, R32, R27, R55 ;  /* 0x0000001b201b7223 */ /* 0x000fc60000000037 */
[----:B------:R-:W-:Y:S02]  /*2940*/  FSEL R34, R114, RZ, P4 ;  /* 0x000000ff72227208 */ /* 0x000fe40002000000 */
[C---:B------:R-:W-:Y:S02]  /*2950*/  FSETP.GTU.AND P4, PT, R27.reuse, RZ, PT ;  /* 0x000000ff1b00720b */ /* 0x040fe40003f8c000 */
[----:B------:R-:W-:Y:S02]  /*2960*/  SEL R33, R28, RZ, !P5 ;  /* 0x000000ff1c217207 */ /* 0x000fe40006800000 */
[----:B------:R-:W-:Y:S02]  /*2970*/  SEL R24, R24, RZ, !P5 ;  /* 0x000000ff18187207 */ /* 0x000fe40006800000 */
[----:B------:R-:W-:Y:S01]  /*2980*/  SHF.L.U64.HI R31, R70, 0x2, R71 ;  /* 0x00000002461f7819 */ /* 0x000fe20000010247 */
[----:B0-----:R-:W-:Y:S01]  /*2990*/  FMUL R93, R92, R93 ;  /* 0x0000005d5c5d7220 */ /* 0x001fe20000400000 */
[----:B------:R-:W-:Y:S01]  /*29a0*/  FSEL R35, R27, RZ, P4 ;  /* 0x000000ff1b237208 */ /* 0x000fe20002000000 */
[----:B------:R-:W-:-:S02]  /*29b0*/  IMAD.SHL.U32 R27, R70, 0x4, RZ ;  /* 0x00000004461b7824 */ /* 0x000fc400078e00ff */
[----:B------:R-:W-:Y:S01]  /*29c0*/  FADD R24, R24, -R33 ;  /* 0x8000002118187221 */ /* 0x000fe20000000000 */
[----:B------:R-:W-:Y:S02]  /*29d0*/  SEL R33, R44, RZ, !P5 ;  /* 0x000000ff2c217207 */ /* 0x000fe40006800000 */
[----:B------:R-:W-:Y:S01]  /*29e0*/  SEL R52, R52, RZ, !P5 ;  /* 0x000000ff34347207 */ /* 0x000fe20006800000 */
[----:B------:R-:W0:Y:S01]  /*29f0*/  MUFU.RCP R90, R90 ;  /* 0x0000005a005a7308 */ /* 0x000e220000001000 */
[----:B------:R-:W-:Y:S01]  /*2a00*/  IADD3 R40, P4, R27, UR6, RZ ;  /* 0x000000061b287c10 */ /* 0x000fe2000ff9e0ff */
[----:B------:R-:W-:Y:S01]  /*2a10*/  FMUL R24, R93, R24 ;  /* 0x000000185d187220 */ /* 0x000fe20000400000 */
[----:B------:R-:W-:Y:S02]  /*2a20*/  SEL R29, R29, RZ, !P5 ;  /* 0x000000ff1d1d7207 */ /* 0x000fe40006800000 */
[----:B------:R-:W-:Y:S02]  /*2a30*/  SEL R45, R45, RZ, !P5 ;  /* 0x000000ff2d2d7207 */ /* 0x000fe40006800000 */
[----:B------:R-:W-:-:S02]  /*2a40*/  CS2R R36, SRZ ;  /* 0x0000000000247805 */ /* 0x000fc4000001ff00 */
[----:B------:R-:W-:Y:S01]  /*2a50*/  IADD3.X R41, R31, UR7, RZ, P4, !PT ;  /* 0x000000071f297c10 */ /* 0x000fe2000a7fe4ff */
[----:B------:R-:W-:Y:S01]  /*2a60*/  ULDC.64 UR6, c[0x0][0x238] ;  /* 0x00008e0000067ab9 */ /* 0x000fe20000000a00 */
[----:B------:R-:W-:Y:S01]  /*2a70*/  FFMA R24, R33, R24, R52 ;  /* 0x0000001821187223 */ /* 0x000fe20000000034 */
[----:B------:R-:W-:Y:S02]  /*2a80*/  IADD3 R70, P4, R83, UR6, RZ ;  /* 0x0000000653467c10 */ /* 0x000fe4000ff9e0ff */
[----:B------:R-:W-:Y:S02]  /*2a90*/  CS2R R38, SRZ ;  /* 0x0000000000267805 */ /* 0x000fe4000001ff00 */
[----:B------:R-:W-:Y:S02]  /*2aa0*/  SEL R28, R53, RZ, !P5 ;  /* 0x000000ff351c7207 */ /* 0x000fe40006800000 */
[----:B------:R-:W-:Y:S02]  /*2ab0*/  CS2R R42, SRZ ;  /* 0x00000000002a7805 */ /* 0x000fe4000001ff00 */
[----:B------:R-:W-:Y:S01]  /*2ac0*/  IADD3.X R71, R95, UR7, RZ, P4, !PT ;  /* 0x000000075f477c10 */ /* 0x000fe2000a7fe4ff */
[----:B0-----:R-:W-:Y:S01]  /*2ad0*/  FMUL R91, R90, R91 ;  /* 0x0000005b5a5b7220 */ /* 0x001fe20000400000 */
[----:B------:R-:W-:Y:S01]  /*2ae0*/  FSETP.GTU.AND P4, PT, R24, RZ, PT ;  /* 0x000000ff1800720b */ /* 0x000fe20003f8c000 */
[----:B------:R0:W2:Y:S01]  /*2af0*/  @P1 LDG.E.EL.128 R36, desc[UR4][R40.64+-0x2a0] ;  /* 0xfffd600428241981 */ /* 0x0000a2000c2e1d00 */
[----:B------:R-:W-:-:S02]  /*2b00*/  CS2R R46, SRZ ;  /* 0x00000000002e7805 */ /* 0x000fc4000001ff00 */
[----:B------:R-:W-:Y:S02]  /*2b10*/  CS2R R48, SRZ ;  /* 0x0000000000307805 */ /* 0x000fe4000001ff00 */
[----:B------:R-:W-:Y:S02]  /*2b20*/  FSEL R32, R24, RZ, P4 ;  /* 0x000000ff18207208 */ /* 0x000fe40002000000 */
[----:B------:R-:W-:Y:S02]  /*2b30*/  CS2R R50, SRZ ;  /* 0x0000000000327805 */ /* 0x000fe4000001ff00 */
[----:B------:R-:W-:Y:S01]  /*2b40*/  SEL R24, R25, RZ, !P5 ;  /* 0x000000ff19187207 */ /* 0x000fe20006800000 */
[----:B------:R-:W-:Y:S01]  /*2b50*/  MUFU.RCP R99, R99 ;  /* 0x0000006300637308 */ /* 0x000fe20000001000 */
[----:B------:R-:W1:Y:S03]  /*2b60*/  LDC.64 R92, c[0x0][0x250] ;  /* 0x00009400ff5c7b82 */ /* 0x000e660000000a00 */
[----:B------:R-:W-:-:S04]  /*2b70*/  FADD R24, R24, -R29 ;  /* 0x8000001d18187221 */ /* 0x000fc80000000000 */
[----:B------:R-:W-:Y:S01]  /*2b80*/  FMUL R24, R91, R24 ;  /* 0x000000185b187220 */ /* 0x000fe20000400000 */
[----:B------:R-:W-:Y:S02]  /*2b90*/  IADD3 R54, P4, R83, UR8, RZ ;  /* 0x0000000853367c10 */ /* 0x000fe4000ff9e0ff */
[----:B0-----:R-:W-:Y:S01]  /*2ba0*/  CS2R R40, SRZ ;  /* 0x0000000000287805 */ /* 0x001fe2000001ff00 */
[----:B------:R-:W0:Y:S01]  /*2bb0*/  MUFU.RCP R86, R86 ;  /* 0x0000005600567308 */ /* 0x000e220000001000 */
[----:B------:R-:W-:Y:S01]  /*2bc0*/  FFMA R24, R45, R24, R28 ;  /* 0x000000182d187223 */ /* 0x000fe2000000001c */
[----:B------:R-:W-:Y:S01]  /*2bd0*/  IADD3.X R55, R95, UR9, RZ, P4, !PT ;  /* 0x000000095f377c10 */ /* 0x000fe2000a7fe4ff */
[----:B------:R-:W3:Y:S03]  /*2be0*/  LDC.64 R90, c[0x0][0x240] ;  /* 0x00009000ff5a7b82 */ /* 0x000ee60000000a00 */
[----:B------:R-:W-:-:S04]  /*2bf0*/  FSETP.GTU.AND P4, PT, R24, RZ, PT ;  /* 0x000000ff1800720b */ /* 0x000fc80003f8c000 */
[----:B------:R-:W-:Y:S01]  /*2c00*/  FSEL R33, R24, RZ, P4 ;  /* 0x000000ff18217208 */ /* 0x000fe20002000000 */
[----:B------:R-:W-:Y:S01]  /*2c10*/  IMAD.WIDE R24, R2, 0x4, R124 ;  /* 0x0000000402187825 */ /* 0x000fe200078e027c */
[----:B------:R-:W-:Y:S01]  /*2c20*/  CS2R R44, SRZ ;  /* 0x00000000002c7805 */ /* 0x000fe2000001ff00 */
[----:B------:R-:W4:Y:S08]  /*2c30*/  MUFU.RCP R88, R88 ;  /* 0x0000005800587308 */ /* 0x000f300000001000 */
[----:B------:R-:W-:Y:S01]  /*2c40*/  MUFU.RCP R84, R84 ;  /* 0x0000005400547308 */ /* 0x000fe20000001000 */
[----:B------:R5:W3:Y:S01]  /*2c50*/  @P1 LDG.E.EL.128 R40, desc[UR4][R24.64+-0x2a0] ;  /* 0xfffd600418281981 */ /* 0x000ae2000c2e1d00 */
[----:B0-----:R-:W-:Y:S01]  /*2c60*/  FMUL R87, R86, R87 ;  /* 0x0000005756577220 */ /* 0x001fe20000400000 */
[----:B------:R-:W-:Y:S01]  /*2c70*/  ISETP.GE.U32.AND P5, PT, R103, 0x18, PT ;  /* 0x000000186700780c */ /* 0x000fe20003fa6070 */
[----:B------:R-:W0:Y:S01]  /*2c80*/  LDC.64 R114, c[0x0][0x210] ;  /* 0x00008400ff727b82 */ /* 0x000e220000000a00 */
[----:B-----5:R-:W-:-:S04]  /*2c90*/  IMAD.WIDE R24, R2, 0x4, R120 ;  /* 0x0000000402187825 */ /* 0x020fc800078e0278 */
[----:B----4-:R-:W-:Y:S01]  /*2ca0*/  FMUL R89, R88, R89 ;  /* 0x0000005958597220 */ /* 0x010fe20000400000 */
[----:B------:R-:W4:Y:S08]  /*2cb0*/  MUFU.RCP R78, R78 ;  /* 0x0000004e004e7308 */ /* 0x000f300000001000 */
[----:B------:R-:W5:Y:S01]  /*2cc0*/  MUFU.RCP R72, R72 ;  /* 0x0000004800487308 */ /* 0x000f620000001000 */
[----:B------:R1:W4:Y:S07]  /*2cd0*/  @P1 LDG.E.EL.128 R44, desc[UR4][R24.64+-0x2a0] ;  /* 0xfffd6004182c1981 */ /* 0x00032e000c2e1d00 */
[----:B------:R-:W-:Y:S08]  /*2ce0*/  MUFU.RCP R67, R67 ;  /* 0x0000004300437308 */ /* 0x000ff00000001000 */
[----:B------:R-:W0:Y:S01]  /*2cf0*/  MUFU.RCP R66, R66 ;  /* 0x0000004200427308 */ /* 0x000e220000001000 */
[----:B-1----:R-:W-:-:S07]  /*2d00*/  IMAD.WIDE R24, R2, 0x4, R122 ;  /* 0x0000000402187825 */ /* 0x002fce00078e027a */
[----:B------:R-:W1:Y:S01]  /*2d10*/  MUFU.RCP R22, R22 ;  /* 0x0000001600167308 */ /* 0x000e620000001000 */
[----:B------:R-:W5:Y:S01]  /*2d20*/  @P1 LDG.E.EL.128 R48, desc[UR4][R24.64+-0x2a0] ;  /* 0xfffd600418301981 */ /* 0x000f62000c2e1d00 */
[----:B------:R-:W-:-:S06]  /*2d30*/  IMAD.IADD R17, R2, 0x1, R17 ;  /* 0x0000000102117824 */ /* 0x000fcc00078e0211 */
[----:B------:R-:W-:Y:S08]  /*2d40*/  MUFU.RCP R8, R8 ;  /* 0x0000000800087308 */ /* 0x000ff00000001000 */
[----:B------:R-:W-:Y:S08]  /*2d50*/  MUFU.RCP R9, R9 ;  /* 0x0000000900097308 */ /* 0x000ff00000001000 */
[----:B------:R-:W-:Y:S01]  /*2d60*/  MUFU.RCP R58, R58 ;  /* 0x0000003a003a7308 */ /* 0x000fe20000001000 */
[----:B------:R-:W-:Y:S01]  /*2d70*/  @!P6 FMUL R60, R60, 16777216 ;  /* 0x4b8000003c3ce820 */ /* 0x000fe20000400000 */
[----:B------:R-:W-:Y:S01]  /*2d80*/  @!P6 FMUL R61, R61, 16777216 ;  /* 0x4b8000003d3de820 */ /* 0x000fe20000400000 */
[----:B------:R-:W0:Y:S05]  /*2d90*/  LDC.64 R124, c[0x0][0x318] ;  /* 0x0000c600ff7c7b82 */ /* 0x000e2a0000000a00 */
[----:B------:R-:W-:Y:S03]  /*2da0*/  MUFU.RCP R56, R56 ;  /* 0x0000003800387308 */ /* 0x000fe60000001000 */
[----:B------:R-:W0:Y:S01]  /*2db0*/  LDC.64 R120, c[0x0][0x2f8] ;  /* 0x0000be00ff787b82 */ /* 0x000e220000000a00 */
[----:B--2---:R-:W-:-:S02]  /*2dc0*/  SEL R28, R37, RZ, P1 ;  /* 0x000000ff251c7207 */ /* 0x004fc40000800000 */
[----:B---3--:R-:W-:Y:S02]  /*2dd0*/  SEL R29, R41, RZ, P1 ;  /* 0x000000ff291d7207 */ /* 0x008fe40000800000 */
[----:B----4-:R-:W-:-:S03]  /*2de0*/  SEL R52, R45, RZ, P1 ;  /* 0x000000ff2d347207 */ /* 0x010fc60000800000 */
[----:B------:R-:W-:Y:S01]  /*2df0*/  FADD R28, R28, -R29 ;  /* 0x8000001d1c1c7221 */ /* 0x000fe20000000000 */
[----:B------:R-:W-:Y:S01]  /*2e00*/  FMUL R29, R99, R100 ;  /* 0x00000064631d7220 */ /* 0x000fe20000400000 */
[----:B------:R-:W-:Y:S01]  /*2e10*/  SEL R43, R43, RZ, P1 ;  /* 0x000000ff2b2b7207 */ /* 0x000fe20000800000 */
[----:B------:R-:W2:Y:S02]  /*2e20*/  LDC.64 R98, c[0x0][0x258] ;  /* 0x00009600ff627b82 */ /* 0x000ea40000000a00 */
[----:B------:R-:W-:Y:S01]  /*2e30*/  FMUL R28, R29, R28 ;  /* 0x0000001c1d1c7220 */ /* 0x000fe20000400000 */
[----:B------:R-:W-:Y:S02]  /*2e40*/  SEL R29, R40, RZ, P1 ;  /* 0x000000ff281d7207 */ /* 0x000fe40000800000 */
[----:B------:R-:W-:Y:S01]  /*2e50*/  SEL R42, R42, RZ, P1 ;  /* 0x000000ff2a2a7207 */ /* 0x000fe20000800000 */
[----:B------:R-:W-:Y:S01]  /*2e60*/  FMUL R79, R78, R79 ;  /* 0x0000004f4e4f7220 */ /* 0x000fe20000400000 */
[----:B-----5:R-:W-:Y:S01]  /*2e70*/  FMUL R73, R72, R73 ;  /* 0x0000004948497220 */ /* 0x020fe20000400000 */
[----:B0-----:R-:W-:Y:S01]  /*2e80*/  FMUL R69, R66, R69 ;  /* 0x0000004542457220 */ /* 0x001fe20000400000 */
[----:B------:R-:W-:Y:S01]  /*2e90*/  MUFU.RCP R23, R23 ;  /* 0x0000001700177308 */ /* 0x000fe20000001000 */
[----:B------:R-:W0:Y:S01]  /*2ea0*/  LDC.64 R122, c[0x0][0x2f0] ;  /* 0x0000bc00ff7a7b82 */ /* 0x000e220000000a00 */
[----:B------:R-:W-:-:S05]  /*2eb0*/  SEL R49, R49, RZ, P1 ;  /* 0x000000ff31317207 */ /* 0x000fca0000800000 */
[----:B------:R-:W-:-:S05]  /*2ec0*/  FFMA R28, R52, R28, R49 ;  /* 0x0000001c341c7223 */ /* 0x000fca0000000031 */
[----:B------:R-:W-:-:S04]  /*2ed0*/  FSETP.GTU.AND P4, PT, R28, RZ, PT ;  /* 0x000000ff1c00720b */ /* 0x000fc80003f8c000 */
[----:B------:R-:W-:Y:S02]  /*2ee0*/  FSEL R24, R28, RZ, P4 ;  /* 0x000000ff1c187208 */ /* 0x000fe40002000000 */
[----:B------:R-:W-:-:S05]  /*2ef0*/  SEL R28, R36, RZ, P1 ;  /* 0x000000ff241c7207 */ /* 0x000fca0000800000 */
[----:B------:R-:W-:-:S04]  /*2f00*/  FADD R28, R28, -R29 ;  /* 0x8000001d1c1c7221 */ /* 0x000fc80000000000 */
[----:B------:R-:W-:Y:S01]  /*2f10*/  FMUL R25, R87, R28 ;  /* 0x0000001c57197220 */ /* 0x000fe20000400000 */
[----:B------:R-:W-:Y:S02]  /*2f20*/  SEL R28, R39, RZ, P1 ;  /* 0x000000ff271c7207 */ /* 0x000fe40000800000 */
[----:B------:R-:W-:Y:S02]  /*2f30*/  SEL R48, R48, RZ, P1 ;  /* 0x000000ff30307207 */ /* 0x000fe40000800000 */
[----:B------:R-:W-:Y:S02]  /*2f40*/  SEL R51, R51, RZ, P1 ;  /* 0x000000ff33337207 */ /* 0x000fe40000800000 */
[----:B------:R-:W-:Y:S01]  /*2f50*/  SEL R29, R44, RZ, P1 ;  /* 0x000000ff2c1d7207 */ /* 0x000fe20000800000 */
[----:B------:R-:W-:Y:S01]  /*2f60*/  FADD R28, R28, -R43 ;  /* 0x8000002b1c1c7221 */ /* 0x000fe20000000000 */
[----:B------:R-:W-:Y:S02]  /*2f70*/  SEL R36, R47, RZ, P1 ;  /* 0x000000ff2f247207 */ /* 0x000fe40000800000 */
[----:B------:R-:W-:Y:S01]  /*2f80*/  SEL R37, R46, RZ, P1 ;  /* 0x000000ff2e257207 */ /* 0x000fe20000800000 */
[----:B------:R-:W-:Y:S01]  /*2f90*/  FFMA R25, R29, R25, R48 ;  /* 0x000000191d197223 */ /* 0x000fe20000000030 */
[----:B------:R-:W-:Y:S01]  /*2fa0*/  FMUL R28, R89, R28 ;  /* 0x0000001c591c7220 */ /* 0x000fe20000400000 */
[----:B------:R-:W-:-:S02]  /*2fb0*/  SEL R29, R38, RZ, P1 ;  /* 0x000000ff261d7207 */ /* 0x000fc40000800000 */
[----:B------:R-:W-:Y:S01]  /*2fc0*/  SEL R50, R50, RZ, P1 ;  /* 0x000000ff32327207 */ /* 0x000fe20000800000 */
[----:B------:R-:W-:Y:S01]  /*2fd0*/  FFMA R28, R36, R28, R51 ;  /* 0x0000001c241c7223 */ /* 0x000fe20000000033 */
[----:B------:R-:W-:Y:S01]  /*2fe0*/  FMUL R36, R84, R85 ;  /* 0x0000005554247220 */ /* 0x000fe20000400000 */
[----:B------:R-:W-:Y:S01]  /*2ff0*/  FADD R29, R29, -R42 ;  /* 0x8000002a1d1d7221 */ /* 0x000fe20000000000 */
[----:B------:R-:W-:Y:S02]  /*3000*/  CS2R R38, SRZ ;  /* 0x0000000000267805 */ /* 0x000fe4000001ff00 */
[----:B------:R-:W-:Y:S01]  /*3010*/  CS2R R40, SRZ ;  /* 0x0000000000287805 */ /* 0x000fe2000001ff00 */
[----:B------:R-:W-:-:S04]  /*3020*/  IMAD.WIDE R44, R0, 0x4, R90 ;  /* 0x00000004002c7825 */ /* 0x000fc800078e025a */
[----:B------:R-:W-:Y:S01]  /*3030*/  FMUL R29, R36, R29 ;  /* 0x0000001d241d7220 */ /* 0x000fe20000400000 */
[----:B------:R-:W-:Y:S01]  /*3040*/  CS2R R42, SRZ ;  /* 0x00000000002a7805 */ /* 0x000fe2000001ff00 */
[----:B------:R-:W3:Y:S02]  /*3050*/  LDC.64 R86, c[0x0][0x278] ;  /* 0x00009e00ff567b82 */ /* 0x000ee40000000a00 */
[----:B------:R-:W-:Y:S01]  /*3060*/  FFMA R29, R37, R29, R50 ;  /* 0x0000001d251d7223 */ /* 0x000fe20000000032 */
[----:B------:R-:W-:Y:S02]  /*3070*/  CS2R R36, SRZ ;  /* 0x0000000000247805 */ /* 0x000fe4000001ff00 */
[----:B------:R4:W5:Y:S01]  /*3080*/  @!P5 LDG.E.EL.128 R40, desc[UR4][R44.64+-0x60] ;  /* 0xffffa0042c28d981 */ /* 0x000962000c2e1d00 */
[----:B------:R-:W-:-:S04]  /*3090*/  IMAD.WIDE R48, R0, 0x4, R92 ;  /* 0x0000000400307825 */ /* 0x000fc800078e025c */
[----:B--2---:R-:W-:Y:S01]  /*30a0*/  IMAD.WIDE R52, R0, 0x4, R98 ;  /* 0x0000000400347825 */ /* 0x004fe200078e0262 */
[----:B------:R-:W2:Y:S01]  /*30b0*/  @!P5 LDG.E.EL.128 R36, desc[UR4][R70.64+-0x60] ;  /* 0xffffa0044624d981 */ /* 0x000ea2000c2e1d00 */
[----:B------:R-:W-:Y:S01]  /*30c0*/  FSETP.GTU.AND P4, PT, R25, RZ, PT ;  /* 0x000000ff1900720b */ /* 0x000fe20003f8c000 */
[----:B------:R-:W0:Y:S01]  /*30d0*/  LDC.64 R84, c[0x0][0x268] ;  /* 0x00009a00ff547b82 */ /* 0x000e220000000a00 */
[----:B----4-:R-:W-:Y:S02]  /*30e0*/  CS2R R44, SRZ ;  /* 0x00000000002c7805 */ /* 0x010fe4000001ff00 */
[----:B------:R-:W-:-:S05]  /*30f0*/  CS2R R50, SRZ ;  /* 0x0000000000327805 */ /* 0x000fca000001ff00 */
[----:B------:R-:W4:Y:S01]  /*3100*/  LDC.64 R88, c[0x0][0x280] ;  /* 0x0000a000ff587b82 */ /* 0x000f220000000a00 */
[----:B-----5:R-:W-:Y:S02]  /*3110*/  SEL R47, R42, RZ, !P5 ;  /* 0x000000ff2a2f7207 */ /* 0x020fe40006800000 */
[----:B--2---:R-:W-:-:S05]  /*3120*/  SEL R38, R38, RZ, !P5 ;  /* 0x000000ff26267207 */ /* 0x004fca0006800000 */
[----:B------:R-:W-:Y:S01]  /*3130*/  FADD R38, R38, -R47 ;  /* 0x8000002f26267221 */ /* 0x000fe20000000000 */
[----:B------:R-:W-:-:S06]  /*3140*/  CS2R R46, SRZ ;  /* 0x00000000002e7805 */ /* 0x000fcc000001ff00 */
[----:B------:R2:W5:Y:S02]  /*3150*/  @!P5 LDG.E.EL.128 R44, desc[UR4][R48.64+-0x60] ;  /* 0xffffa004302cd981 */ /* 0x000564000c2e1d00 */
[----:B--2---:R-:W-:-:S06]  /*3160*/  CS2R R48, SRZ ;  /* 0x0000000000307805 */ /* 0x004fcc000001ff00 */
[----:B------:R-:W2:Y:S01]  /*3170*/  @!P5 LDG.E.EL.128 R48, desc[UR4][R52.64+-0x60] ;  /* 0xffffa0043430d981 */ /* 0x000ea2000c2e1d00 */
[----:B------:R-:W-:Y:S01]  /*3180*/  FSEL R25, R25, RZ, P4 ;  /* 0x000000ff19197208 */ /* 0x000fe20002000000 */
[----:B------:R-:W-:Y:S01]  /*3190*/  FMUL R38, R79, R38 ;  /* 0x000000264f267220 */ /* 0x000fe20000400000 */
[----:B------:R-:W-:-:S04]  /*31a0*/  FSETP.GTU.AND P4, PT, R28, RZ, PT ;  /* 0x000000ff1c00720b */ /* 0x000fc80003f8c000 */
[----:B------:R-:W-:Y:S02]  /*31b0*/  FSEL R28, R28, RZ, P4 ;  /* 0x000000ff1c1c7208 */ /* 0x000fe40002000000 */
[----:B------:R-:W-:-:S04]  /*31c0*/  FSETP.GTU.AND P4, PT, R29, RZ, PT ;  /* 0x000000ff1d00720b */ /* 0x000fc80003f8c000 */
[----:B------:R-:W-:Y:S02]  /*31d0*/  FSEL R29, R29, RZ, P4 ;  /* 0x000000ff1d1d7208 */ /* 0x000fe40002000000 */
[----:B------:R-:W-:Y:S02]  /*31e0*/  SEL R43, R43, RZ, !P5 ;  /* 0x000000ff2b2b7207 */ /* 0x000fe40006800000 */
[----:B------:R-:W-:Y:S02]  /*31f0*/  SEL R36, R36, RZ, !P5 ;  /* 0x000000ff24247207 */ /* 0x000fe40006800000 */
[----:B------:R-:W-:Y:S02]  /*3200*/  SEL R41, R41, RZ, !P5 ;  /* 0x000000ff29297207 */ /* 0x000fe40006800000 */
[----:B-----5:R-:W-:Y:S02]  /*3210*/  SEL R71, R46, RZ, !P5 ;  /* 0x000000ff2e477207 */ /* 0x020fe40006800000 */
[----:B--2---:R-:W-:-:S05]  /*3220*/  SEL R50, R50, RZ, !P5 ;  /* 0x000000ff32327207 */ /* 0x004fca0006800000 */
[----:B------:R-:W-:-:S05]  /*3230*/  FFMA R38, R71, R38, R50 ;  /* 0x0000002647267223 */ /* 0x000fca0000000032 */
[----:B------:R-:W-:-:S04]  /*3240*/  FSETP.GTU.AND P4, PT, R38, RZ, PT ;  /* 0x000000ff2600720b */ /* 0x000fc80003f8c000 */
[----:B------:R-:W-:Y:S02]  /*3250*/  FSEL R70, R38, RZ, P4 ;  /* 0x000000ff26467208 */ /* 0x000fe40002000000 */
[----:B------:R-:W-:Y:S02]  /*3260*/  SEL R38, R39, RZ, !P5 ;  /* 0x000000ff27267207 */ /* 0x000fe40006800000 */
[----:B------:R-:W-:-:S03]  /*3270*/  SEL R39, R40, RZ, !P5 ;  /* 0x000000ff28277207 */ /* 0x000fc60006800000 */
[----:B------:R-:W-:Y:S01]  /*3280*/  FADD R38, R38, -R43 ;  /* 0x8000002b26267221 */ /* 0x000fe20000000000 */
[----:B------:R-:W-:Y:S01]  /*3290*/  SEL R47, R47, RZ, !P5 ;  /* 0x000000ff2f2f7207 */ /* 0x000fe20006800000 */
[----:B------:R-:W-:Y:S01]  /*32a0*/  FADD R36, R36, -R39 ;  /* 0x8000002724247221 */ /* 0x000fe20000000000 */
[----:B------:R-:W-:Y:S01]  /*32b0*/  SEL R42, R51, RZ, !P5 ;  /* 0x000000ff332a7207 */ /* 0x000fe20006800000 */
[----:B------:R-:W-:Y:S01]  /*32c0*/  FMUL R39, R67, R68 ;  /* 0x0000004443277220 */ /* 0x000fe20000400000 */
[----:B------:R-:W-:Y:S01]  /*32d0*/  FMUL R38, R73, R38 ;  /* 0x0000002649267220 */ /* 0x000fe20000400000 */
[----:B------:R-:W-:Y:S02]  /*32e0*/  SEL R48, R48, RZ, !P5 ;  /* 0x000000ff30307207 */ /* 0x000fe40006800000 */
[----:B------:R-:W-:Y:S01]  /*32f0*/  FMUL R36, R39, R36 ;  /* 0x0000002427247220 */ /* 0x000fe20000400000 */
[----:B------:R-:W-:Y:S01]  /*3300*/  FFMA R38, R47, R38, R42 ;  /* 0x000000262f267223 */ /* 0x000fe2000000002a */
[----:B------:R-:W-:-:S04]  /*3310*/  SEL R39, R44, RZ, !P5 ;  /* 0x000000ff2c277207 */ /* 0x000fc80006800000 */
[----:B------:R-:W-:Y:S01]  /*3320*/  FSETP.GTU.AND P4, PT, R38, RZ, PT ;  /* 0x000000ff2600720b */ /* 0x000fe20003f8c000 */
[----:B------:R-:W-:-:S03]  /*3330*/  FFMA R36, R39, R36, R48 ;  /* 0x0000002427247223 */ /* 0x000fc60000000030 */
[----:B------:R-:W-:Y:S02]  /*3340*/  FSEL R71, R38, RZ, P4 ;  /* 0x000000ff26477208 */ /* 0x000fe40002000000 */
[----:B------:R-:W-:-:S04]  /*3350*/  FSETP.GTU.AND P4, PT, R36, RZ, PT ;  /* 0x000000ff2400720b */ /* 0x000fc80003f8c000 */
[----:B------:R-:W-:Y:S02]  /*3360*/  FSEL R67, R36, RZ, P4 ;  /* 0x000000ff24437208 */ /* 0x000fe40002000000 */
[----:B------:R-:W-:Y:S02]  /*3370*/  SEL R36, R37, RZ, !P5 ;  /* 0x000000ff25247207 */ /* 0x000fe40006800000 */
[----:B------:R-:W-:-:S03]  /*3380*/  SEL R45, R45, RZ, !P5 ;  /* 0x000000ff2d2d7207 */ /* 0x000fc60006800000 */
[----:B------:R-:W-:Y:S01]  /*3390*/  FADD R36, R36, -R41 ;  /* 0x8000002924247221 */ /* 0x000fe20000000000 */
[----:B------:R-:W-:-:S03]  /*33a0*/  SEL R38, R49, RZ, !P5 ;  /* 0x000000ff31267207 */ /* 0x000fc60006800000 */
[----:B------:R-:W-:Y:S01]  /*33b0*/  FMUL R36, R69, R36 ;  /* 0x0000002445247220 */ /* 0x000fe20000400000 */
[----:B------:R-:W-:-:S03]  /*33c0*/  ISETP.GE.U32.AND P5, PT, R105, 0x18, PT ;  /* 0x000000186900780c */ /* 0x000fc60003fa6070 */
[----:B------:R-:W-:-:S05]  /*33d0*/  FFMA R36, R45, R36, R38 ;  /* 0x000000242d247223 */ /* 0x000fca0000000026 */
[C---:B------:R-:W-:Y:S02]  /*33e0*/  FSETP.GTU.AND P4, PT, R36.reuse, RZ, PT ;  /* 0x000000ff2400720b */ /* 0x040fe40003f8c000 */
[----:B------:R-:W-:Y:S02]  /*33f0*/  CS2R R38, SRZ ;  /* 0x0000000000267805 */ /* 0x000fe4000001ff00 */
[----:B------:R-:W-:Y:S02]  /*3400*/  CS2R R40, SRZ ;  /* 0x0000000000287805 */ /* 0x000fe4000001ff00 */
[----:B------:R-:W-:Y:S02]  /*3410*/  FSEL R66, R36, RZ, P4 ;  /* 0x000000ff24427208 */ /* 0x000fe40002000000 */
[----:B------:R-:W-:Y:S02]  /*3420*/  CS2R R36, SRZ ;  /* 0x0000000000247805 */ /* 0x000fe4000001ff00 */
[----:B------:R-:W-:Y:S01]  /*3430*/  CS2R R42, SRZ ;  /* 0x00000000002a7805 */ /* 0x000fe2000001ff00 */
[----:B0-----:R-:W-:-:S05]  /*3440*/  IMAD.WIDE R44, R0, 0x4, R84 ;  /* 0x00000004002c7825 */ /* 0x001fca00078e0254 */
[----:B------:R0:W2:Y:S04]  /*3450*/  @!P5 LDG.E.EL.128 R36, desc[UR4][R44.64+-0xc0] ;  /* 0xffff40042c24d981 */ /* 0x0000a8000c2e1d00 */
[----:B------:R-:W5:Y:S01]  /*3460*/  @!P5 LDG.E.EL.128 R40, desc[UR4][R54.64+-0xc0] ;  /* 0xffff40043628d981 */ /* 0x000f62000c2e1d00 */
[C---:B---3--:R-:W-:Y:S01]  /*3470*/  IMAD.WIDE R48, R0.reuse, 0x4, R86 ;  /* 0x0000000400307825 */ /* 0x048fe200078e0256 */
[----:B0-----:R-:W-:Y:S02]  /*3480*/  CS2R R44, SRZ ;  /* 0x00000000002c7805 */ /* 0x001fe4000001ff00 */
[----:B------:R-:W-:Y:S01]  /*3490*/  CS2R R50, SRZ ;  /* 0x0000000000327805 */ /* 0x000fe2000001ff00 */
[----:B----4-:R-:W-:Y:S01]  /*34a0*/  IMAD.WIDE R52, R0, 0x4, R88 ;  /* 0x0000000400347825 */ /* 0x010fe200078e0258 */
[----:B--2---:R-:W-:-:S02]  /*34b0*/  SEL R47, R38, RZ, !P5 ;  /* 0x000000ff262f7207 */ /* 0x004fc40006800000 */
[----:B-----5:R-:W-:-:S05]  /*34c0*/  SEL R38, R42, RZ, !P5 ;  /* 0x000000ff2a267207 */ /* 0x020fca0006800000 */
[----:B------:R-:W-:Y:S01]  /*34d0*/  FADD R38, R38, -R47 ;  /* 0x8000002f26267221 */ /* 0x000fe20000000000 */
[----:B------:R-:W-:-:S06]  /*34e0*/  CS2R R46, SRZ ;  /* 0x00000000002e7805 */ /* 0x000fcc000001ff00 */
[----:B------:R0:W2:Y:S02]  /*34f0*/  @!P5 LDG.E.EL.128 R44, desc[UR4][R48.64+-0xc0] ;  /* 0xffff4004302cd981 */ /* 0x0000a4000c2e1d00 */
[----:B0-----:R-:W-:-:S06]  /*3500*/  CS2R R48, SRZ ;  /* 0x0000000000307805 */ /* 0x001fcc000001ff00 */
[----:B------:R-:W3:Y:S01]  /*3510*/  @!P5 LDG.E.EL.128 R48, desc[UR4][R52.64+-0xc0] ;  /* 0xffff40043430d981 */ /* 0x000ee2000c2e1d00 */
[----:B-1----:R-:W-:Y:S01]  /*3520*/  FMUL R21, R22, R21 ;  /* 0x0000001516157220 */ /* 0x002fe20000400000 */
[----:B------:R-:W-:Y:S02]  /*3530*/  SEL R39, R39, RZ, !P5 ;  /* 0x000000ff27277207 */ /* 0x000fe40006800000 */
[----:B------:R-:W-:-:S05]  /*3540*/  SEL R22, R43, RZ, !P5 ;  /* 0x000000ff2b167207 */ /* 0x000fca0006800000 */
[----:B------:R-:W-:Y:S02]  /*3550*/  FADD R22, R22, -R39 ;  /* 0x8000002716167221 */ /* 0x000fe40000000000 */
[----:B------:R-:W0:Y:S08]  /*3560*/  MUFU.RCP R39, R16 ;  /* 0x0000001000277308 */ /* 0x000e300000001000 */
[----:B------:R-:W1:Y:S01]  /*3570*/  MUFU.RCP R16, R15 ;  /* 0x0000000f00107308 */ /* 0x000e620000001000 */
[----:B0-----:R-:W-:Y:S01]  /*3580*/  FMUL R39, R39, R18 ;  /* 0x0000001227277220 */ /* 0x001fe20000400000 */
[----:B------:R-:W-:-:S03]  /*3590*/  FMUL R38, R21, R38 ;  /* 0x0000002615267220 */ /* 0x000fc60000400000 */
[----:B------:R-:W-:Y:S01]  /*35a0*/  FMUL R22, R39, R22 ;  /* 0x0000001627167220 */ /* 0x000fe20000400000 */
[----:B------:R-:W-:Y:S01]  /*35b0*/  SEL R39, R36, RZ, !P5 ;  /* 0x000000ff24277207 */ /* 0x000fe20006800000 */
[----:B-1----:R-:W-:Y:S01]  /*35c0*/  FMUL R19, R16, R19 ;  /* 0x0000001310137220 */ /* 0x002fe20000400000 */
[----:B------:R-:W-:Y:S02]  /*35d0*/  SEL R16, R41, RZ, !P5 ;  /* 0x000000ff29107207 */ /* 0x000fe40006800000 */
[----:B------:R-:W-:-:S05]  /*35e0*/  SEL R37, R37, RZ, !P5 ;  /* 0x000000ff25257207 */ /* 0x000fca0006800000 */
[----:B------:R-:W-:Y:S01]  /*35f0*/  FADD R16, R16, -R37 ;  /* 0x8000002510107221 */ /* 0x000fe20000000000 */
[----:B------:R-:W-:Y:S02]  /*3600*/  CS2R R36, SRZ ;  /* 0x0000000000247805 */ /* 0x000fe4000001ff00 */
[----:B--2---:R-:W-:Y:S02]  /*3610*/  SEL R47, R47, RZ, !P5 ;  /* 0x000000ff2f2f7207 */ /* 0x004fe40006800000 */
[----:B------:R-:W-:Y:S02]  /*3620*/  SEL R21, R46, RZ, !P5 ;  /* 0x000000ff2e157207 */ /* 0x000fe40006800000 */
[----:B---3--:R-:W-:Y:S02]  /*3630*/  SEL R18, R51, RZ, !P5 ;  /* 0x000000ff33127207 */ /* 0x008fe40006800000 */
[----:B------:R-:W-:-:S03]  /*3640*/  SEL R50, R50, RZ, !P5 ;  /* 0x000000ff32327207 */ /* 0x000fc60006800000 */
[----:B------:R-:W-:Y:S01]  /*3650*/  FFMA R22, R47, R22, R18 ;  /* 0x000000162f167223 */ /* 0x000fe20000000012 */
[----:B------:R-:W-:Y:S01]  /*3660*/  SEL R18, R40, RZ, !P5 ;  /* 0x000000ff28127207 */ /* 0x000fe20006800000 */
[----:B------:R-:W-:-:S04]  /*3670*/  FFMA R38, R21, R38, R50 ;  /* 0x0000002615267223 */ /* 0x000fc80000000032 */
[----:B------:R-:W-:Y:S01]  /*3680*/  FADD R18, R18, -R39 ;  /* 0x8000002712127221 */ /* 0x000fe20000000000 */
[----:B------:R-:W-:Y:S02]  /*3690*/  FSETP.GTU.AND P4, PT, R38, RZ, PT ;  /* 0x000000ff2600720b */ /* 0x000fe40003f8c000 */
[----:B------:R-:W-:Y:S01]  /*36a0*/  SEL R48, R48, RZ, !P5 ;  /* 0x000000ff30307207 */ /* 0x000fe20006800000 */
[----:B------:R-:W-:Y:S01]  /*36b0*/  FMUL R18, R19, R18 ;  /* 0x0000001213127220 */ /* 0x000fe20000400000 */
[----:B------:R-:W-:Y:S02]  /*36c0*/  SEL R19, R44, RZ, !P5 ;  /* 0x000000ff2c137207 */ /* 0x000fe40006800000 */
[----:B------:R-:W-:Y:S02]  /*36d0*/  FSEL R21, R38, RZ, P4 ;  /* 0x000000ff26157208 */ /* 0x000fe40002000000 */
[----:B------:R-:W-:Y:S01]  /*36e0*/  IADD3 R54, P4, R27, UR6, RZ ;  /* 0x000000061b367c10 */ /* 0x000fe2000ff9e0ff */
[----:B------:R-:W-:-:S02]  /*36f0*/  FFMA R18, R19, R18, R48 ;  /* 0x0000001213127223 */ /* 0x000fc40000000030 */
[----:B------:R-:W0:Y:S01]  /*3700*/  MUFU.RCP R19, R14 ;  /* 0x0000000e00137308 */ /* 0x000e220000001000 */
[----:B------:R-:W-:Y:S02]  /*3710*/  IADD3.X R55, R31, UR7, RZ, P4, !PT ;  /* 0x000000071f377c10 */ /* 0x000fe4000a7fe4ff */
[----:B------:R-:W-:Y:S02]  /*3720*/  SEL R45, R45, RZ, !P5 ;  /* 0x000000ff2d2d7207 */ /* 0x000fe40006800000 */
[----:B------:R-:W-:Y:S02]  /*3730*/  CS2R R38, SRZ ;  /* 0x0000000000267805 */ /* 0x000fe4000001ff00 */
[----:B------:R-:W-:Y:S02]  /*3740*/  IADD3 R52, P4, R27, UR8, RZ ;  /* 0x000000081b347c10 */ /* 0x000fe4000ff9e0ff */
[----:B------:R-:W-:Y:S01]  /*3750*/  CS2R R46, SRZ ;  /* 0x00000000002e7805 */ /* 0x000fe2000001ff00 */
[----:B------:R-:W-:Y:S01]  /*3760*/  FMUL R10, R9, R10 ;  /* 0x0000000a090a7220 */ /* 0x000fe20000400000 */
[----:B------:R-:W-:Y:S01]  /*3770*/  FMUL R59, R58, R59 ;  /* 0x0000003b3a3b7220 */ /* 0x000fe20000400000 */
[----:B------:R-:W-:Y:S01]  /*3780*/  IADD3.X R53, R31, UR9, RZ, P4, !PT ;  /* 0x000000091f357c10 */ /* 0x000fe2000a7fe4ff */
[----:B------:R-:W1:Y:S01]  /*3790*/  MUFU.RCP R60, R60 ;  /* 0x0000003c003c7308 */ /* 0x000e620000001000 */
[----:B------:R-:W-:Y:S01]  /*37a0*/  FSETP.GTU.AND P4, PT, R22, RZ, PT ;  /* 0x000000ff1600720b */ /* 0x000fe20003f8c000 */
[----:B------:R-:W-:-:S06]  /*37b0*/  FMUL R57, R56, R57 ;  /* 0x0000003938397220 */ /* 0x000fcc0000400000 */
[----:B------:R-:W-:Y:S01]  /*37c0*/  MUFU.RCP R26, R26 ;  /* 0x0000001a001a7308 */ /* 0x000fe20000001000 */
[----:B------:R-:W-:Y:S01]  /*37d0*/  FSEL R22, R22, RZ, P4 ;  /* 0x000000ff16167208 */ /* 0x000fe20002000000 */
[----:B0-----:R-:W-:Y:S01]  /*37e0*/  FMUL R19, R19, R20 ;  /* 0x0000001413137220 */ /* 0x001fe20000400000 */
[----:B------:R-:W-:Y:S01]  /*37f0*/  FSETP.GTU.AND P4, PT, R18, RZ, PT ;  /* 0x000000ff1200720b */ /* 0x000fe20003f8c000 */
[----:B------:R-:W-:Y:S01]  /*3800*/  ULDC.64 UR8, c[0x0][0x2d8] ;  /* 0x0000b60000087ab9 */ /* 0x000fe20000000a00 */
[----:B------:R-:W-:Y:S01]  /*3810*/  FSETP.GEU.AND P6, PT, R28, 6, PT ;  /* 0x40c000001c00780b */ /* 0x000fe20003fce000 */
[----:B------:R-:W-:Y:S01]  /*3820*/  ULDC.64 UR6, c[0x0][0x2b0] ;  /* 0x0000ac0000067ab9 */ /* 0x000fe20000000a00 */
[----:B------:R-:W-:Y:S01]  /*3830*/  FSEL R15, R18, RZ, P4 ;  /* 0x000000ff120f7208 */ /* 0x000fe20002000000 */
[----:B------:R-:W-:Y:S01]  /*3840*/  FMUL R16, R19, R16 ;  /* 0x0000001013107220 */ /* 0x000fe20000400000 */
[----:B------:R-:W-:-:S05]  /*3850*/  SEL R18, R49, RZ, !P5 ;  /* 0x000000ff31127207 */ /* 0x000fca0006800000 */
[----:B------:R-:W-:-:S05]  /*3860*/  FFMA R16, R45, R16, R18 ;  /* 0x000000102d107223 */ /* 0x000fca0000000012 */
[----:B------:R-:W-:-:S04]  /*3870*/  FSETP.GTU.AND P4, PT, R16, RZ, PT ;  /* 0x000000ff1000720b */ /* 0x000fc80003f8c000 */
[----:B------:R-:W-:Y:S01]  /*3880*/  FSEL R14, R16, RZ, P4 ;  /* 0x000000ff100e7208 */ /* 0x000fe20002000000 */
[----:B------:R-:W-:Y:S02]  /*3890*/  IMAD.WIDE R16, R17, 0x4, R114 ;  /* 0x0000000411107825 */ /* 0x000fe400078e0272 */
[----:B------:R-:W0:Y:S01]  /*38a0*/  LDC.64 R114, c[0x0][0x218] ;  /* 0x00008600ff727b82 */ /* 0x000e220000000a00 */
[----:B------:R-:W-:Y:S02]  /*38b0*/  ISETP.GE.AND P5, PT, R2, 0x18, PT ;  /* 0x000000180200780c */ /* 0x000fe40003fa6270 */
[----:B------:R-:W-:-:S11]  /*38c0*/  CS2R R18, SRZ ;  /* 0x0000000000127805 */ /* 0x000fd6000001ff00 */
[----:B------:R2:W3:Y:S02]  /*38d0*/  @!P5 LDG.E.EL.128 R36, desc[UR4][R16.64] ;  /* 0x000000041024d981 */ /* 0x0004e4000c2e1d00 */
[----:B--2---:R-:W-:Y:S01]  /*38e0*/  CS2R R16, SRZ ;  /* 0x0000000000107805 */ /* 0x004fe2000001ff00 */
[C---:B0-----:R-:W-:Y:S02]  /*38f0*/  IMAD.WIDE R40, R2.reuse, 0x4, R114 ;  /* 0x0000000402287825 */ /* 0x041fe400078e0272 */
[----:B------:R-:W0:Y:S03]  /*3900*/  LDC.64 R114, c[0x0][0x228] ;  /* 0x00008a00ff727b82 */ /* 0x000e260000000a00 */
[----:B------:R2:W4:Y:S01]  /*3910*/  @!P5 LDG.E.EL.128 R16, desc[UR4][R40.64] ;  /* 0x000000042810d981 */ /* 0x000522000c2e1d00 */
[----:B0-----:R-:W-:-:S04]  /*3920*/  IMAD.WIDE R44, R2, 0x4, R114 ;  /* 0x00000004022c7825 */ /* 0x001fc800078e0272 */
[----:B------:R-:W0:Y:S01]  /*3930*/  LDC.64 R114, c[0x0][0x230] ;  /* 0x00008c00ff727b82 */ /* 0x000e220000000a00 */
[----:B--2---:R-:W-:Y:S01]  /*3940*/  CS2R R40, SRZ ;  /* 0x0000000000287805 */ /* 0x004fe2000001ff00 */
[----:B0-----:R-:W-:-:S04]  /*3950*/  IMAD.WIDE R48, R2, 0x4, R114 ;  /* 0x0000000402307825 */ /* 0x001fc800078e0272 */
[----:B-1----:R-:W-:Y:S02]  /*3960*/  FMUL R61, R60, R61 ;  /* 0x0000003d3c3d7220 */ /* 0x002fe40000400000 */
[----:B------:R-:W0:Y:S01]  /*3970*/  LDC.64 R114, c[0x0][0x310] ;  /* 0x0000c400ff727b82 */ /* 0x000e220000000a00 */
[----:B---3--:R-:W-:Y:S02]  /*3980*/  SEL R20, R38, RZ, !P5 ;  /* 0x000000ff26147207 */ /* 0x008fe40006800000 */
[----:B----4-:R-:W-:-:S05]  /*3990*/  SEL R43, R18, RZ, !P5 ;  /* 0x000000ff122b7207 */ /* 0x010fca0006800000 */
[----:B------:R-:W-:Y:S01]  /*39a0*/  FADD R20, R20, -R43 ;  /* 0x8000002b14147221 */ /* 0x000fe20000000000 */
[----:B------:R-:W-:-:S06]  /*39b0*/  CS2R R42, SRZ ;  /* 0x00000000002a7805 */ /* 0x000fcc000001ff00 */
[----:B------:R1:W2:Y:S02]  /*39c0*/  @!P5 LDG.E.EL.128 R40, desc[UR4][R44.64] ;  /* 0x000000042c28d981 */ /* 0x0002a4000c2e1d00 */
[----:B-1----:R-:W-:-:S06]  /*39d0*/  CS2R R44, SRZ ;  /* 0x00000000002c7805 */ /* 0x002fcc000001ff00 */
[----:B------:R-:W3:Y:S01]  /*39e0*/  @!P5 LDG.E.EL.128 R44, desc[UR4][R48.64] ;  /* 0x00000004302cd981 */ /* 0x000ee2000c2e1d00 */
[----:B------:R-:W1:Y:S02]  /*39f0*/  MUFU.RCP R18, R11 ;  /* 0x0000000b00127308 */ /* 0x000e640000001000 */
[----:B-1----:R-:W-:-:S04]  /*3a00*/  FMUL R5, R18, R5 ;  /* 0x0000000512057220 */ /* 0x002fc80000400000 */
[----:B------:R-:W-:Y:S01]  /*3a10*/  FMUL R20, R5, R20 ;  /* 0x0000001405147220 */ /* 0x000fe20000400000 */
[----:B------:R-:W-:Y:S02]  /*3a20*/  SEL R16, R16, RZ, !P5 ;  /* 0x000000ff10107207 */ /* 0x000fe40006800000 */
[----:B--2---:R-:W-:Y:S02]  /*3a30*/  SEL R5, R42, RZ, !P5 ;  /* 0x000000ff2a057207 */ /* 0x004fe40006800000 */
[----:B---3--:R-:W-:-:S05]  /*3a40*/  SEL R46, R46, RZ, !P5 ;  /* 0x000000ff2e2e7207 */ /* 0x008fca0006800000 */
[----:B------:R-:W-:-:S05]  /*3a50*/  FFMA R20, R5, R20, R46 ;  /* 0x0000001405147223 */ /* 0x000fca000000002e */
[C---:B------:R-:W-:Y:S02]  /*3a60*/  FSETP.GTU.AND P4, PT, R20.reuse, RZ, PT ;  /* 0x000000ff1400720b */ /* 0x040fe40003f8c000 */
[----:B------:R-:W-:Y:S02]  /*3a70*/  SEL R5, R39, RZ, !P5 ;  /* 0x000000ff27057207 */ /* 0x000fe40006800000 */
[----:B------:R-:W-:Y:S02]  /*3a80*/  FSEL R18, R20, RZ, P4 ;  /* 0x000000ff14127208 */ /* 0x000fe40002000000 */
[----:B------:R-:W-:-:S05]  /*3a90*/  SEL R20, R19, RZ, !P5 ;  /* 0x000000ff13147207 */ /* 0x000fca0006800000 */
[----:B------:R-:W-:Y:S01]  /*3aa0*/  FADD R5, R5, -R20 ;  /* 0x8000001405057221 */ /* 0x000fe20000000000 */
[----:B------:R-:W-:Y:S01]  /*3ab0*/  FMUL R20, R8, R7 ;  /* 0x0000000708147220 */ /* 0x000fe20000400000 */
[----:B------:R-:W-:-:S03]  /*3ac0*/  SEL R47, R47, RZ, !P5 ;  /* 0x000000ff2f2f7207 */ /* 0x000fc60006800000 */
[----:B------:R-:W-:Y:S01]  /*3ad0*/  FMUL R5, R20, R5 ;  /* 0x0000000514057220 */ /* 0x000fe20000400000 */
[----:B------:R-:W-:-:S05]  /*3ae0*/  SEL R20, R43, RZ, !P5 ;  /* 0x000000ff2b147207 */ /* 0x000fca0006800000 */
[----:B------:R-:W-:-:S05]  /*3af0*/  FFMA R5, R20, R5, R47 ;  /* 0x0000000514057223 */ /* 0x000fca000000002f */
[----:B------:R-:W-:-:S04]  /*3b00*/  FSETP.GTU.AND P4, PT, R5, RZ, PT ;  /* 0x000000ff0500720b */ /* 0x000fc80003f8c000 */
[----:B------:R-:W-:Y:S02]  /*3b10*/  FSEL R19, R5, RZ, P4 ;  /* 0x000000ff05137208 */ /* 0x000fe40002000000 */
[----:B------:R-:W-:Y:S02]  /*3b20*/  SEL R5, R36, RZ, !P5 ;  /* 0x000000ff24057207 */ /* 0x000fe40006800000 */
[----:B------:R-:W-:-:S03]  /*3b30*/  SEL R40, R40, RZ, !P5 ;  /* 0x000000ff28287207 */ /* 0x000fc60006800000 */
[----:B------:R-:W-:Y:S01]  /*3b40*/  FADD R5, R5, -R16 ;  /* 0x8000001005057221 */ /* 0x000fe20000000000 */
[----:B------:R-:W-:-:S03]  /*3b50*/  SEL R7, R44, RZ, !P5 ;  /* 0x000000ff2c077207 */ /* 0x000fc60006800000 */
[----:B------:R-:W-:-:S04]  /*3b60*/  FMUL R5, R10, R5 ;  /* 0x000000050a057220 */ /* 0x000fc80000400000 */
[----:B------:R-:W-:-:S05]  /*3b70*/  FFMA R5, R40, R5, R7 ;  /* 0x0000000528057223 */ /* 0x000fca0000000007 */
[----:B------:R-:W-:-:S04]  /*3b80*/  FSETP.GTU.AND P4, PT, R5, RZ, PT ;  /* 0x000000ff0500720b */ /* 0x000fc80003f8c000 */
[----:B------:R-:W-:Y:S02]  /*3b90*/  FSEL R16, R5, RZ, P4 ;  /* 0x000000ff05107208 */ /* 0x000fe40002000000 */
[----:B------:R-:W1:Y:S01]  /*3ba0*/  MUFU.RCP R5, R4 ;  /* 0x0000000400057308 */ /* 0x000e620000001000 */
[----:B------:R-:W-:Y:S02]  /*3bb0*/  SEL R7, R37, RZ, !P5 ;  /* 0x000000ff25077207 */ /* 0x000fe40006800000 */
[----:B------:R-:W-:Y:S02]  /*3bc0*/  SEL R8, R17, RZ, !P5 ;  /* 0x000000ff11087207 */ /* 0x000fe40006800000 */
[----:B------:R-:W-:-:S03]  /*3bd0*/  SEL R45, R45, RZ, !P5 ;  /* 0x000000ff2d2d7207 */ /* 0x000fc60006800000 */
[----:B------:R-:W-:Y:S01]  /*3be0*/  FADD R7, R7, -R8 ;  /* 0x8000000807077221 */ /* 0x000fe20000000000 */
[----:B------:R-:W-:Y:S01]  /*3bf0*/  SEL R8, R41, RZ, !P5 ;  /* 0x000000ff29087207 */ /* 0x000fe20006800000 */
[----:B-1----:R-:W-:-:S04]  /*3c00*/  FMUL R6, R5, R6 ;  /* 0x0000000605067220 */ /* 0x002fc80000400000 */
[----:B------:R-:W-:Y:S01]  /*3c10*/  FMUL R7, R6, R7 ;  /* 0x0000000706077220 */ /* 0x000fe20000400000 */
[----:B------:R-:W-:-:S03]  /*3c20*/  ISETP.GE.U32.AND P5, PT, R102, 0x18, PT ;  /* 0x000000186600780c */ /* 0x000fc60003fa6070 */
[----:B------:R-:W-:-:S05]  /*3c30*/  FFMA R7, R8, R7, R45 ;  /* 0x0000000708077223 */ /* 0x000fca000000002d */
[C---:B------:R-:W-:Y:S02]  /*3c40*/  FSETP.GTU.AND P4, PT, R7.reuse, RZ, PT ;  /* 0x000000ff0700720b */ /* 0x040fe40003f8c000 */
[----:B------:R-:W-:Y:S02]  /*3c50*/  CS2R R4, SRZ ;  /* 0x0000000000047805 */ /* 0x000fe4000001ff00 */
[----:B------:R-:W-:Y:S02]  /*3c60*/  CS2R R8, SRZ ;  /* 0x0000000000087805 */ /* 0x000fe4000001ff00 */
[----:B------:R-:W-:Y:S02]  /*3c70*/  CS2R R10, SRZ ;  /* 0x00000000000a7805 */ /* 0x000fe4000001ff00 */
[----:B------:R-:W-:Y:S02]  /*3c80*/  FSEL R17, R7, RZ, P4 ;  /* 0x000000ff07117208 */ /* 0x000fe40002000000 */
[----:B------:R-:W-:Y:S01]  /*3c90*/  CS2R R6, SRZ ;  /* 0x0000000000067805 */ /* 0x000fe2000001ff00 */
[----:B------:R-:W-:-:S05]  /*3ca0*/  IMAD.WIDE R36, R2, 0x4, R90 ;  /* 0x0000000402247825 */ /* 0x000fca00078e025a */
[----:B------:R-:W2:Y:S04]  /*3cb0*/  @!P5 LDG.E.EL.128 R4, desc[UR4][R54.64+-0x60] ;  /* 0xffffa0043604d981 */ /* 0x000ea8000c2e1d00 */
[----:B------:R1:W3:Y:S01]  /*3cc0*/  @!P5 LDG.E.EL.128 R8, desc[UR4][R36.64+-0x60] ;  /* 0xffffa0042408d981 */ /* 0x0002e2000c2e1d00 */
[----:B------:R-:W-:Y:S02]  /*3cd0*/  CS2R R40, SRZ ;  /* 0x0000000000287805 */ /* 0x000fe4000001ff00 */
[----:B------:R-:W-:Y:S01]  /*3ce0*/  CS2R R42, SRZ ;  /* 0x00000000002a7805 */ /* 0x000fe2000001ff00 */
[----:B------:R-:W-:-:S04]  /*3cf0*/  IMAD.WIDE R44, R2, 0x4, R92 ;  /* 0x00000004022c7825 */ /* 0x000fc800078e025c */
[----:B------:R-:W-:Y:S01]  /*3d00*/  IMAD.WIDE R46, R2, 0x4, R98 ;  /* 0x00000004022e7825 */ /* 0x000fe200078e0262 */
[----:B------:R-:W-:Y:S01]  /*3d10*/  FSETP.GEU.AND P4, PT, R62, 6, PT ;  /* 0x40c000003e00780b */ /* 0x000fe20003f8e000 */
[----:B------:R-:W4:Y:S01]  /*3d20*/  LDC.64 R98, c[0x0][0x290] ;  /* 0x0000a400ff627b82 */ /* 0x000f220000000a00 */
[----:B-1----:R-:W-:Y:S02]  /*3d30*/  CS2R R36, SRZ ;  /* 0x0000000000247805 */ /* 0x002fe4000001ff00 */
[----:B------:R-:W5:Y:S01]  /*3d40*/  @!P5 LDG.E.EL.128 R40, desc[UR4][R46.64+-0x60] ;  /* 0xffffa0042e28d981 */ /* 0x000f62000c2e1d00 */
[----:B--2---:R-:W-:Y:S02]  /*3d50*/  SEL R6, R6, RZ, !P5 ;  /* 0x000000ff06067207 */ /* 0x004fe40006800000 */
[----:B---3--:R-:W-:-:S05]  /*3d60*/  SEL R39, R10, RZ, !P5 ;  /* 0x000000ff0a277207 */ /* 0x008fca0006800000 */
[----:B------:R-:W-:Y:S01]  /*3d70*/  FADD R6, R6, -R39 ;  /* 0x8000002706067221 */ /* 0x000fe20000000000 */
[----:B------:R-:W-:-:S06]  /*3d80*/  CS2R R38, SRZ ;  /* 0x0000000000267805 */ /* 0x000fcc000001ff00 */
[----:B------:R-:W2:Y:S01]  /*3d90*/  @!P5 LDG.E.EL.128 R36, desc[UR4][R44.64+-0x60] ;  /* 0xffffa0042c24d981 */ /* 0x000ea2000c2e1d00 */
[----:B------:R-:W-:Y:S02]  /*3da0*/  SEL R50, RZ, 0x1, P4 ;  /* 0x00000001ff327807 */ /* 0x000fe40002000000 */
[----:B------:R-:W-:-:S04]  /*3db0*/  FSETP.GEU.AND P4, PT, R63, 6, PT ;  /* 0x40c000003f00780b */ /* 0x000fc80003f8e000 */
[----:B------:R-:W-:Y:S02]  /*3dc0*/  SEL R51, RZ, 0x1fffe, P4 ;  /* 0x0001fffeff337807 */ /* 0x000fe40002000000 */
[----:B------:R-:W-:-:S04]  /*3dd0*/  FSETP.GEU.AND P4, PT, R64, 6, PT ;  /* 0x40c000004000780b */ /* 0x000fc80003f8e000 */
[----:B------:R-:W-:Y:S02]  /*3de0*/  SEL R68, RZ, 0x4, P4 ;  /* 0x00000004ff447807 */ /* 0x000fe40002000000 */
[----:B------:R-:W-:-:S04]  /*3df0*/  FSETP.GEU.AND P4, PT, R65, 6, PT ;  /* 0x40c000004100780b */ /* 0x000fc80003f8e000 */
[----:B------:R-:W-:Y:S02]  /*3e00*/  SEL R69, RZ, 0x7fff8, P4 ;  /* 0x0007fff8ff457807 */ /* 0x000fe40002000000 */
[----:B------:R-:W-:-:S04]  /*3e10*/  FSETP.GEU.AND P4, PT, R32, 6, PT ;  /* 0x40c000002000780b */ /* 0x000fc80003f8e000 */
[----:B------:R-:W-:Y:S02]  /*3e20*/  SEL R72, RZ, 0x1, P4 ;  /* 0x00000001ff487807 */ /* 0x000fe40002000000 */
[----:B------:R-:W-:Y:S01]  /*3e30*/  FSETP.GEU.AND P4, PT, R33, 6, PT ;  /* 0x40c000002100780b */ /* 0x000fe20003f8e000 */
[----:B------:R-:W-:Y:S01]  /*3e40*/  FMUL R6, R59, R6 ;  /* 0x000000063b067220 */ /* 0x000fe20000400000 */
[----:B-----5:R-:W-:Y:S02]  /*3e50*/  SEL R42, R42, RZ, !P5 ;  /* 0x000000ff2a2a7207 */ /* 0x020fe40006800000 */
[----:B------:R-:W-:Y:S02]  /*3e60*/  SEL R73, RZ, 0x1fffe, P4 ;  /* 0x0001fffeff497807 */ /* 0x000fe40002000000 */
[----:B------:R-:W-:-:S04]  /*3e70*/  FSETP.GEU.AND P4, PT, R34, 6, PT ;  /* 0x40c000002200780b */ /* 0x000fc80003f8e000 */
[----:B------:R-:W-:Y:S02]  /*3e80*/  SEL R78, RZ, 0x4, P4 ;  /* 0x00000004ff4e7807 */ /* 0x000fe40002000000 */
[----:B------:R-:W-:-:S04]  /*3e90*/  FSETP.GEU.AND P4, PT, R35, 6, PT ;  /* 0x40c000002300780b */ /* 0x000fc80003f8e000 */
[----:B------:R-:W-:Y:S02]  /*3ea0*/  SEL R79, RZ, 0x7fff8, P4 ;  /* 0x0007fff8ff4f7807 */ /* 0x000fe40002000000 */
[----:B------:R-:W-:Y:S02]  /*3eb0*/  SEL R11, R11, RZ, !P5 ;  /* 0x000000ff0b0b7207 */ /* 0x000fe40006800000 */
[----:B------:R-:W-:Y:S02]  /*3ec0*/  SEL R4, R4, RZ, !P5 ;  /* 0x000000ff04047207 */ /* 0x000fe40006800000 */
[----:B------:R-:W-:Y:S02]  /*3ed0*/  SEL R10, R43, RZ, !P5 ;  /* 0x000000ff2b0a7207 */ /* 0x000fe40006800000 */
[----:B------:R-:W-:Y:S02]  /*3ee0*/  SEL R40, R40, RZ, !P5 ;  /* 0x000000ff28287207 */ /* 0x000fe40006800000 */
[----:B------:R-:W-:Y:S01]  /*3ef0*/  SEL R9, R9, RZ, !P5 ;  /* 0x000000ff09097207 */ /* 0x000fe20006800000 */
[----:B------:R-:W-:Y:S01]  /*3f00*/  IMAD.WIDE R46, R2, 0x4, R86 ;  /* 0x00000004022e7825 */ /* 0x000fe200078e0256 */
[----:B--2---:R-:W-:-:S05]  /*3f10*/  SEL R49, R38, RZ, !P5 ;  /* 0x000000ff26317207 */ /* 0x004fca0006800000 */
[----:B------:R-:W-:-:S05]  /*3f20*/  FFMA R6, R49, R6, R42 ;  /* 0x0000000631067223 */ /* 0x000fca000000002a */
[----:B------:R-:W-:-:S04]  /*3f30*/  FSETP.GTU.AND P4, PT, R6, RZ, PT ;  /* 0x000000ff0600720b */ /* 0x000fc80003f8c000 */
[----:B------:R-:W-:Y:S02]  /*3f40*/  FSEL R20, R6, RZ, P4 ;  /* 0x000000ff06147208 */ /* 0x000fe40002000000 */
[----:B------:R-:W-:Y:S02]  /*3f50*/  SEL R6, R7, RZ, !P5 ;  /* 0x000000ff07067207 */ /* 0x000fe40006800000 */
[----:B------:R-:W1:Y:S03]  /*3f60*/  MUFU.RCP R7, R30 ;  /* 0x0000001e00077308 */ /* 0x000e660000001000 */
[----:B------:R-:W-:Y:S01]  /*3f70*/  FADD R6, R6, -R11 ;  /* 0x8000000b06067221 */ /* 0x000fe20000000000 */
[----:B------:R-:W-:Y:S02]  /*3f80*/  SEL R11, R8, RZ, !P5 ;  /* 0x000000ff080b7207 */ /* 0x000fe40006800000 */
[----:B------:R-:W-:Y:S01]  /*3f90*/  SEL R39, R39, RZ, !P5 ;  /* 0x000000ff27277207 */ /* 0x000fe20006800000 */
[----:B------:R-:W-:-:S02]  /*3fa0*/  FMUL R6, R61, R6 ;  /* 0x000000063d067220 */ /* 0x000fc40000400000 */
[----:B------:R-:W-:Y:S01]  /*3fb0*/  FADD R4, R4, -R11 ;  /* 0x8000000b04047221 */ /* 0x000fe20000000000 */
[----:B------:R-:W-:Y:S01]  /*3fc0*/  SEL R11, R36, RZ, !P5 ;  /* 0x000000ff240b7207 */ /* 0x000fe20006800000 */
[----:B------:R-:W-:Y:S01]  /*3fd0*/  FFMA R6, R39, R6, R10 ;  /* 0x0000000627067223 */ /* 0x000fe2000000000a */
[----:B-1----:R-:W-:-:S04]  /*3fe0*/  FMUL R7, R7, R74 ;  /* 0x0000004a07077220 */ /* 0x002fc80000400000 */
[----:B------:R-:W-:Y:S01]  /*3ff0*/  FMUL R4, R7, R4 ;  /* 0x0000000407047220 */ /* 0x000fe20000400000 */
[----:B------:R-:W-:-:S03]  /*4000*/  FSETP.GTU.AND P4, PT, R6, RZ, PT ;  /* 0x000000ff0600720b */ /* 0x000fc60003f8c000 */
[----:B------:R-:W-:Y:S01]  /*4010*/  FFMA R4, R11, R4, R40 ;  /* 0x000000040b047223 */ /* 0x000fe20000000028 */
[----:B------:R-:W-:-:S04]  /*4020*/  FSEL R44, R6, RZ, P4 ;  /* 0x000000ff062c7208 */ /* 0x000fc80002000000 */
        /* <DEDUP_REMOVED lines=8> */
[C---:B------:R-:W-:Y:S02]  /*40b0*/  FSETP.GTU.AND P4, PT, R4.reuse, RZ, PT ;  /* 0x000000ff0400720b */ /* 0x040fe40003f8c000 */
[----:B------:R-:W-:Y:S02]  /*40c0*/  CS2R R6, SRZ ;  /* 0x0000000000067805 */ /* 0x000fe4000001ff00 */
[----:B------:R-:W-:Y:S02]  /*40d0*/  CS2R R8, SRZ ;  /* 0x0000000000087805 */ /* 0x000fe4000001ff00 */
[----:B------:R-:W-:Y:S02]  /*40e0*/  FSEL R45, R4, RZ, P4 ;  /* 0x000000ff042d7208 */ /* 0x000fe40002000000 */
[----:B------:R-:W-:Y:S02]  /*40f0*/  CS2R R4, SRZ ;  /* 0x0000000000047805 */ /* 0x000fe4000001ff00 */
[----:B------:R-:W-:Y:S01]  /*4100*/  CS2R R10, SRZ ;  /* 0x00000000000a7805 */ /* 0x000fe2000001ff00 */
[----:B------:R-:W-:-:S05]  /*4110*/  IMAD.WIDE R36, R2, 0x4, R84 ;  /* 0x0000000402247825 */ /* 0x000fca00078e0254 */
[----:B------:R1:W2:Y:S04]  /*4120*/  @!P0 LDG.E.EL.128 R4, desc[UR4][R36.64+-0xc0] ;  /* 0xffff400424048981 */ /* 0x0002a8000c2e1d00 */
[----:B------:R3:W5:Y:S01]  /*4130*/  @!P0 LDG.E.EL.128 R8, desc[UR4][R52.64+-0xc0] ;  /* 0xffff400434088981 */ /* 0x000762000c2e1d00 */
[----:B------:R-:W-:Y:S02]  /*4140*/  CS2R R38, SRZ ;  /* 0x0000000000267805 */ /* 0x000fe4000001ff00 */
[----:B------:R-:W-:Y:S02]  /*4150*/  CS2R R40, SRZ ;  /* 0x0000000000287805 */ /* 0x000fe4000001ff00 */
[----:B------:R-:W-:Y:S01]  /*4160*/  CS2R R42, SRZ ;  /* 0x00000000002a7805 */ /* 0x000fe2000001ff00 */
[----:B------:R-:W-:Y:S01]  /*4170*/  IMAD.WIDE R48, R2, 0x4, R88 ;  /* 0x0000000402307825 */ /* 0x000fe200078e0258 */
[----:B-1----:R-:W-:-:S04]  /*4180*/  CS2R R36, SRZ ;  /* 0x0000000000247805 */ /* 0x002fc8000001ff00 */
[----:B------:R-:W4:Y:S04]  /*4190*/  @!P0 LDG.E.EL.128 R40, desc[UR4][R48.64+-0xc0] ;  /* 0xffff400430288981 */ /* 0x000f28000c2e1d00 */
[----:B------:R-:W4:Y:S01]  /*41a0*/  @!P0 LDG.E.EL.128 R36, desc[UR4][R46.64+-0xc0] ;  /* 0xffff40042e248981 */ /* 0x000f22000c2e1d00 */
[----:B---3--:R-:W1:Y:S02]  /*41b0*/  MUFU.RCP R53, R12 ;  /* 0x0000000c00357308 */ /* 0x008e640000001000 */
[----:B-1----:R-:W-:Y:S01]  /*41c0*/  FMUL R53, R53, R82 ;  /* 0x0000005235357220 */ /* 0x002fe20000400000 */
[----:B------:R-:W-:Y:S01]  /*41d0*/  SEL R54, RZ, 0x1, P6 ;  /* 0x00000001ff367807 */ /* 0x000fe20003000000 */
[----:B------:R-:W-:Y:S02]  /*41e0*/  IMAD.IADD R72, R72, 0x1, R73 ;  /* 0x0000000148487824 */ /* 0x000fe400078e0249 */
[----:B------:R-:W-:-:S03]  /*41f0*/  IMAD.IADD R50, R50, 0x1, R51 ;  /* 0x0000000132327824 */ /* 0x000fc600078e0233 */
[----:B------:R-:W-:Y:S02]  /*4200*/  LOP3.LUT R72, R72, 0x3, RZ, 0xc0, !PT ;  /* 0x0000000348487812 */ /* 0x000fe400078ec0ff */
[----:B------:R-:W-:Y:S02]  /*4210*/  LOP3.LUT R50, R50, 0x3, RZ, 0xc0, !PT ;  /* 0x0000000332327812 */ /* 0x000fe400078ec0ff */
[----:B------:R-:W-:Y:S02]  /*4220*/  IADD3 R72, R72, R79, R78 ;  /* 0x0000004f48487210 */ /* 0x000fe40007ffe04e */
[----:B------:R-:W-:Y:S02]  /*4230*/  IADD3 R50, R50, R69, R68 ;  /* 0x0000004532327210 */ /* 0x000fe40007ffe044 */
[----:B------:R-:W-:Y:S02]  /*4240*/  FSETP.NAN.AND P5, PT, R65, R65, PT ;  /* 0x000000414100720b */ /* 0x000fe40003fa8000 */
[----:B--2---:R-:W-:-:S02]  /*4250*/  SEL R55, R6, RZ, !P0 ;  /* 0x000000ff06377207 */ /* 0x004fc40004000000 */
[----:B-----5:R-:W-:Y:S02]  /*4260*/  SEL R6, R10, RZ, !P0 ;  /* 0x000000ff0a067207 */ /* 0x020fe40004000000 */
[----:B------:R-:W1:Y:S01]  /*4270*/  MUFU.RCP R10, R13 ;  /* 0x0000000d000a7308 */ /* 0x000e620000001000 */
[----:B------:R-:W-:Y:S02]  /*4280*/  SEL R12, R7, RZ, !P0 ;  /* 0x000000ff070c7207 */ /* 0x000fe40004000000 */
[----:B------:R-:W-:Y:S01]  /*4290*/  FADD R6, R6, -R55 ;  /* 0x8000003706067221 */ /* 0x000fe20000000000 */
[----:B------:R-:W-:Y:S02]  /*42a0*/  SEL R7, R11, RZ, !P0 ;  /* 0x000000ff0b077207 */ /* 0x000fe40004000000 */
[----:B------:R-:W-:Y:S01]  /*42b0*/  SEL R11, R4, RZ, !P0 ;  /* 0x000000ff040b7207 */ /* 0x000fe20004000000 */
[----:B------:R-:W-:Y:S01]  /*42c0*/  FMUL R6, R53, R6 ;  /* 0x0000000635067220 */ /* 0x000fe20000400000 */
[----:B----4-:R-:W-:Y:S01]  /*42d0*/  SEL R42, R42, RZ, !P0 ;  /* 0x000000ff2a2a7207 */ /* 0x010fe20004000000 */
[----:B------:R-:W-:Y:S01]  /*42e0*/  FADD R7, R7, -R12 ;  /* 0x8000000c07077221 */ /* 0x000fe20000000000 */
[----:B------:R-:W-:-:S02]  /*42f0*/  SEL R4, R8, RZ, !P0 ;  /* 0x000000ff08047207 */ /* 0x000fc40004000000 */
[----:B------:R-:W-:Y:S01]  /*4300*/  SEL R55, R38, RZ, !P0 ;  /* 0x000000ff26377207 */ /* 0x000fe20004000000 */
[----:B-1----:R-:W-:Y:S01]  /*4310*/  FMUL R10, R10, R81 ;  /* 0x000000510a0a7220 */ /* 0x002fe20000400000 */
[----:B------:R-:W-:-:S03]  /*4320*/  SEL R12, R39, RZ, !P0 ;  /* 0x000000ff270c7207 */ /* 0x000fc60004000000 */
[----:B------:R-:W-:Y:S01]  /*4330*/  FFMA R6, R55, R6, R42 ;  /* 0x0000000637067223 */ /* 0x000fe2000000002a */
[----:B------:R-:W-:Y:S01]  /*4340*/  SEL R43, R43, RZ, !P0 ;  /* 0x000000ff2b2b7207 */ /* 0x000fe20004000000 */
[----:B------:R-:W-:Y:S01]  /*4350*/  FMUL R7, R10, R7 ;  /* 0x000000070a077220 */ /* 0x000fe20000400000 */
[----:B------:R-:W-:Y:S01]  /*4360*/  FADD R4, R4, -R11 ;  /* 0x8000000b04047221 */ /* 0x000fe20000000000 */
[----:B------:R-:W-:Y:S01]  /*4370*/  SEL R9, R9, RZ, !P0 ;  /* 0x000000ff09097207 */ /* 0x000fe20004000000 */
[----:B------:R-:W-:Y:S01]  /*4380*/  FMUL R11, R23, R80 ;  /* 0x00000050170b7220 */ /* 0x000fe20000400000 */
[----:B------:R-:W-:Y:S01]  /*4390*/  SEL R8, R5, RZ, !P0 ;  /* 0x000000ff05087207 */ /* 0x000fe20004000000 */
[----:B------:R-:W-:Y:S01]  /*43a0*/  FFMA R7, R12, R7, R43 ;  /* 0x000000070c077223 */ /* 0x000fe2000000002b */
[----:B------:R-:W-:Y:S01]  /*43b0*/  FSETP.GTU.AND P4, PT, R6, RZ, PT ;  /* 0x000000ff0600720b */ /* 0x000fe20003f8c000 */
[----:B------:R-:W-:Y:S01]  /*43c0*/  FMUL R4, R11, R4 ;  /* 0x000000040b047220 */ /* 0x000fe20000400000 */
[----:B------:R-:W-:Y:S01]  /*43d0*/  SEL R13, R36, RZ, !P0 ;  /* 0x000000ff240d7207 */ /* 0x000fe20004000000 */
[----:B------:R-:W-:Y:S01]  /*43e0*/  FADD R5, R9, -R8 ;  /* 0x8000000809057221 */ /* 0x000fe20000000000 */
[----:B------:R-:W-:Y:S01]  /*43f0*/  SEL R40, R40, RZ, !P0 ;  /* 0x000000ff28287207 */ /* 0x000fe20004000000 */
[----:B------:R-:W-:Y:S01]  /*4400*/  FMUL R8, R26, R77 ;  /* 0x0000004d1a087220 */ /* 0x000fe20000400000 */
[----:B------:R-:W-:-:S02]  /*4410*/  FSEL R6, R6, RZ, P4 ;  /* 0x000000ff06067208 */ /* 0x000fc40002000000 */
[----:B------:R-:W-:Y:S01]  /*4420*/  FSETP.GTU.AND P4, PT, R7, RZ, PT ;  /* 0x000000ff0700720b */ /* 0x000fe20003f8c000 */
[----:B------:R-:W-:Y:S01]  /*4430*/  FFMA R4, R13, R4, R40 ;  /* 0x000000040d047223 */ /* 0x000fe20000000028 */
[----:B------:R-:W-:Y:S01]  /*4440*/  SEL R10, R37, RZ, !P0 ;  /* 0x000000ff250a7207 */ /* 0x000fe20004000000 */
[----:B------:R-:W-:Y:S01]  /*4450*/  FMUL R5, R8, R5 ;  /* 0x0000000508057220 */ /* 0x000fe20000400000 */
[----:B------:R-:W-:Y:S02]  /*4460*/  SEL R41, R41, RZ, !P0 ;  /* 0x000000ff29297207 */ /* 0x000fe40004000000 */
[----:B------:R-:W-:Y:S02]  /*4470*/  FSEL R7, R7, RZ, P4 ;  /* 0x000000ff07077208 */ /* 0x000fe40002000000 */
[----:B------:R-:W-:Y:S01]  /*4480*/  FSETP.GTU.AND P4, PT, R4, RZ, PT ;  /* 0x000000ff0400720b */ /* 0x000fe20003f8c000 */
[----:B------:R-:W-:-:S03]  /*4490*/  FFMA R5, R10, R5, R41 ;  /* 0x000000050a057223 */ /* 0x000fc60000000029 */
[----:B------:R-:W-:Y:S02]  /*44a0*/  FSEL R4, R4, RZ, P4 ;  /* 0x000000ff04047208 */ /* 0x000fe40002000000 */
[----:B------:R-:W-:-:S04]  /*44b0*/  FSETP.GTU.AND P4, PT, R5, RZ, PT ;  /* 0x000000ff0500720b */ /* 0x000fc80003f8c000 */
[----:B------:R-:W-:Y:S02]  /*44c0*/  FSEL R5, R5, RZ, P4 ;  /* 0x000000ff05057208 */ /* 0x000fe40002000000 */
        /* <DEDUP_REMOVED lines=39> */
[----:B------:R-:W-:Y:S02]  /*4740*/  IMAD.IADD R54, R54, 0x1, R55 ;  /* 0x0000000136367824 */ /* 0x000fe400078e0237 */
[----:B------:R-:W-:Y:S01]  /*4750*/  IMAD.IADD R10, R10, 0x1, R11 ;  /* 0x000000010a0a7824 */ /* 0x000fe200078e020b */
[----:B------:R-:W-:Y:S01]  /*4760*/  SEL R23, RZ, 0x1, P4 ;  /* 0x00000001ff177807 */ /* 0x000fe20002000000 */
[----:B------:R-:W-:Y:S01]  /*4770*/  IMAD.IADD R38, R38, 0x1, R39 ;  /* 0x0000000126267824 */ /* 0x000fe200078e0227 */
[----:B------:R-:W-:Y:S01]  /*4780*/  FSETP.GEU.AND P4, PT, R5, 6, PT ;  /* 0x40c000000500780b */ /* 0x000fe20003f8e000 */
[----:B------:R-:W-:Y:S01]  /*4790*/  IMAD.IADD R42, R42, 0x1, R43 ;  /* 0x000000012a2a7824 */ /* 0x000fe200078e022b */
[----:B------:R-:W-:-:S02]  /*47a0*/  LOP3.LUT R54, R54, 0x3, RZ, 0xc0, !PT ;  /* 0x0000000336367812 */ /* 0x000fc400078ec0ff */
[----:B------:R-:W-:Y:S02]  /*47b0*/  SEL R26, RZ, 0x1fffe, P4 ;  /* 0x0001fffeff1a7807 */ /* 0x000fe40002000000 */
[----:B------:R-:W-:Y:S02]  /*47c0*/  LOP3.LUT R10, R10, 0x3, RZ, 0xc0, !PT ;  /* 0x000000030a0a7812 */ /* 0x000fe400078ec0ff */
[----:B------:R-:W-:Y:S02]  /*47d0*/  LOP3.LUT R38, R38, 0x3, RZ, 0xc0, !PT ;  /* 0x0000000326267812 */ /* 0x000fe400078ec0ff */
[----:B------:R-:W-:Y:S01]  /*47e0*/  FSETP.GEU.AND P4, PT, R6, 6, PT ;  /* 0x40c000000600780b */ /* 0x000fe20003f8e000 */
[----:B------:R-:W-:Y:S01]  /*47f0*/  IMAD.IADD R48, R48, 0x1, R49 ;  /* 0x0000000130307824 */ /* 0x000fe200078e0231 */
[----:B------:R-:W-:Y:S01]  /*4800*/  IADD3 R52, R54, R53, R52 ;  /* 0x0000003536347210 */ /* 0x000fe20007ffe034 */
[----:B------:R-:W-:Y:S01]  /*4810*/  IMAD.IADD R23, R23, 0x1, R26 ;  /* 0x0000000117177824 */ /* 0x000fe200078e021a */
[----:B------:R-:W-:-:S02]  /*4820*/  LOP3.LUT R42, R42, 0x3, RZ, 0xc0, !PT ;  /* 0x000000032a2a7812 */ /* 0x000fc400078ec0ff */
[----:B------:R-:W-:Y:S02]  /*4830*/  IADD3 R8, R10, R9, R8 ;  /* 0x000000090a087210 */ /* 0x000fe40007ffe008 */
[----:B------:R-:W-:Y:S02]  /*4840*/  IADD3 R36, R38, R37, R36 ;  /* 0x0000002526247210 */ /* 0x000fe40007ffe024 */
[----:B------:R-:W-:Y:S01]  /*4850*/  SEL R12, RZ, 0x4, P4 ;  /* 0x00000004ff0c7807 */ /* 0x000fe20002000000 */
[----:B------:R-:W-:Y:S01]  /*4860*/  IMAD.SHL.U32 R9, R72, 0x100, RZ ;  /* 0x0000010048097824 */ /* 0x000fe200078e00ff */
[----:B------:R-:W-:Y:S01]  /*4870*/  FSETP.GEU.AND P4, PT, R7, 6, PT ;  /* 0x40c000000700780b */ /* 0x000fe20003f8e000 */
[----:B------:R-:W-:Y:S01]  /*4880*/  IMAD.SHL.U32 R8, R8, 0x100, RZ ;  /* 0x0000010008087824 */ /* 0x000fe200078e00ff */
[----:B------:R-:W-:Y:S02]  /*4890*/  LOP3.LUT R48, R48, 0x3, RZ, 0xc0, !PT ;  /* 0x0000000330307812 */ /* 0x000fe400078ec0ff */
[----:B------:R-:W-:-:S02]  /*48a0*/  IADD3 R41, R42, R41, R40 ;  /* 0x000000292a297210 */ /* 0x000fc40007ffe028 */
[----:B------:R-:W-:Y:S02]  /*48b0*/  LOP3.LUT R11, R52, 0xf, RZ, 0xc0, !PT ;  /* 0x0000000f340b7812 */ /* 0x000fe400078ec0ff */
[----:B------:R-:W-:Y:S02]  /*48c0*/  LOP3.LUT R36, R36, 0xf, RZ, 0xc0, !PT ;  /* 0x0000000f24247812 */ /* 0x000fe400078ec0ff */
[----:B------:R-:W-:Y:S02]  /*48d0*/  SEL R13, RZ, 0x7fff8, P4 ;  /* 0x0007fff8ff0d7807 */ /* 0x000fe40002000000 */
[----:B------:R-:W-:Y:S01]  /*48e0*/  LOP3.LUT R23, R23, 0x3, RZ, 0xc0, !PT ;  /* 0x0000000317177812 */ /* 0x000fe200078ec0ff */
[----:B------:R-:W-:Y:S01]  /*48f0*/  IMAD R11, R50, 0x10, R11 ;  /* 0x00000010320b7824 */ /* 0x000fe200078e020b */
[----:B------:R-:W-:Y:S01]  /*4900*/  IADD3 R46, R48, R47, R46 ;  /* 0x0000002f302e7210 */ /* 0x000fe20007ffe02e */
[----:B------:R-:W-:Y:S01]  /*4910*/  IMAD R36, R41, 0x10, R36 ;  /* 0x0000001029247824 */ /* 0x000fe200078e0224 */
[----:B------:R-:W-:-:S02]  /*4920*/  LOP3.LUT R9, R9, 0xf00, RZ, 0xe2, !PT ;  /* 0x00000f0009097812 */ /* 0x000fc400078ee2ff */
[----:B------:R-:W-:Y:S02]  /*4930*/  IADD3 R13, R23, R13, R12 ;  /* 0x0000000d170d7210 */ /* 0x000fe40007ffe00c */
[----:B------:R-:W-:Y:S01]  /*4940*/  LOP3.LUT R8, R8, 0xf00, RZ, 0xe2, !PT ;  /* 0x00000f0008087812 */ /* 0x000fe200078ee2ff */
[----:B------:R-:W-:Y:S01]  /*4950*/  IMAD R46, R46, 0x1000, R9 ;  /* 0x000010002e2e7824 */ /* 0x000fe200078e0209 */
[----:B------:R-:W-:Y:S02]  /*4960*/  LOP3.LUT R11, R11, 0xff, RZ, 0xc0, !PT ;  /* 0x000000ff0b0b7812 */ /* 0x000fe400078ec0ff */
[----:B------:R-:W-:Y:S01]  /*4970*/  LOP3.LUT R9, R36, 0xff, RZ, 0xc0, !PT ;  /* 0x000000ff24097812 */ /* 0x000fe200078ec0ff */
[----:B------:R-:W-:Y:S02]  /*4980*/  IMAD R8, R13, 0x1000, R8 ;  /* 0x000010000d087824 */ /* 0x000fe400078e0208 */
[----:B------:R-:W-:Y:S02]  /*4990*/  IMAD.IADD R11, R46, 0x1, R11 ;  /* 0x000000012e0b7824 */ /* 0x000fe400078e020b */
[----:B------:R-:W-:-:S05]  /*49a0*/  IMAD.IADD R8, R8, 0x1, R9 ;  /* 0x0000000108087824 */ /* 0x000fca00078e0209 */
[----:B------:R-:W-:-:S04]  /*49b0*/  PRMT R12, R11, 0x5410, R8 ;  /* 0x000054100b0c7816 */ /* 0x000fc80000000008 */
[----:B------:R-:W-:-:S04]  /*49c0*/  SHF.R.U64 R8, R12, 0x7, RZ ;  /* 0x000000070c087819 */ /* 0x000fc800000012ff */
[----:B------:R-:W-:-:S04]  /*49d0*/  LOP3.LUT R8, R8, 0x1, RZ, 0xc0, !PT ;  /* 0x0000000108087812 */ /* 0x000fc800078ec0ff */
[----:B------:R-:W-:-:S04]  /*49e0*/  ISETP.NE.U32.AND P4, PT, R8, 0x1, PT ;  /* 0x000000010800780c */ /* 0x000fc80003f85070 */
[----:B------:R-:W-:Y:S02]  /*49f0*/  ISETP.NE.U32.AND.EX P4, PT, RZ, RZ, PT, P4 ;  /* 0x000000ffff00720c */ /* 0x000fe40003f85140 */
[----:B------:R-:W-:-:S04]  /*4a00*/  SHF.R.U64 R8, R12, 0x6, RZ ;  /* 0x000000060c087819 */ /* 0x000fc800000012ff */
[----:B------:R-:W-:-:S07]  /*4a10*/  LOP3.LUT R8, R8, 0x1, RZ, 0xc0, !PT ;  /* 0x0000000108087812 */ /* 0x000fce00078ec0ff */
[----:B------:R-:W-:Y:S02]  /*4a20*/  @P4 FSEL R65, R65, 6, P5 ;  /* 0x40c0000041414808 */ /* 0x000fe40002800000 */
[----:B------:R-:W-:-:S04]  /*4a30*/  ISETP.NE.U32.AND P4, PT, R8, 0x1, PT ;  /* 0x000000010800780c */ /* 0x000fc80003f85070 */
[----:B------:R-:W-:Y:S02]  /*4a40*/  ISETP.NE.U32.AND.EX P4, PT, RZ, RZ, PT, P4 ;  /* 0x000000ffff00720c */ /* 0x000fe40003f85140 */
[----:B------:R-:W-:Y:S02]  /*4a50*/  SHF.R.U64 R8, R12, 0x5, RZ ;  /* 0x000000050c087819 */ /* 0x000fe400000012ff */
[----:B------:R-:W-:Y:S02]  /*4a60*/  FSETP.NAN.AND P5, PT, R64, R64, PT ;  /* 0x000000404000720b */ /* 0x000fe40003fa8000 */
        /* <DEDUP_REMOVED lines=10> */
[----:B------:R-:W-:Y:S02]  /*4b10*/  FSETP.NAN.AND P5, PT, R62, R62, PT ;  /* 0x0000003e3e00720b */ /* 0x000fe40003fa8000 */
[----:B------:R-:W-:Y:S02]  /*4b20*/  @P2 FSEL R3, R65, RZ, P3 ;  /* 0x000000ff41032208 */ /* 0x000fe40001800000 */
[----:B------:R-:W-:Y:S02]  /*4b30*/  @P2 FSEL R75, R64, RZ, P3 ;  /* 0x000000ff404b2208 */ /* 0x000fe40001800000 */
[----:B------:R-:W-:-:S05]  /*4b40*/  @P2 FSEL R76, R63, RZ, P3 ;  /* 0x000000ff3f4c2208 */ /* 0x000fca0001800000 */
[----:B------:R-:W-:-:S04]  /*4b50*/  @P4 FSEL R62, R62, 6, P5 ;  /* 0x40c000003e3e4808 */ /* 0x000fc80002800000 */
[----:B------:R-:W-:Y:S02]  /*4b60*/  @P2 FSEL R94, R62, RZ, P3 ;  /* 0x000000ff3e5e2208 */ /* 0x000fe40001800000 */
[----:B------:R-:W-:Y:S01]  /*4b70*/  FSETP.NAN.AND P2, PT, R28, R28, PT ;  /* 0x0000001c1c00720b */ /* 0x000fe20003f48000 */
[----:B------:R-:W-:-:S03]  /*4b80*/  VIADD R13, R2, 0xffffff70 ;  /* 0xffffff70020d7836 */ /* 0x000fc60000000000 */
[----:B------:R-:W-:Y:S02]  /*4b90*/  @P6 FSEL R28, R28, 6, P2 ;  /* 0x40c000001c1c6808 */ /* 0x000fe40001000000 */
[----:B------:R-:W-:Y:S02]  /*4ba0*/  IADD3 R110, P2, R96, R110, RZ ;  /* 0x0000006e606e7210 */ /* 0x000fe40007f5e0ff */
[----:B------:R-:W-:Y:S02]  /*4bb0*/  CS2R R8, SRZ ;  /* 0x0000000000087805 */ /* 0x000fe4000001ff00 */
[----:B------:R-:W-:Y:S01]  /*4bc0*/  CS2R R10, SRZ ;  /* 0x00000000000a7805 */ /* 0x000fe2000001ff00 */
[----:B0-----:R-:W-:Y:S01]  /*4bd0*/  IMAD.WIDE R36, R2, 0x4, R114 ;  /* 0x0000000402247825 */ /* 0x001fe200078e0272 */
[----:B------:R-:W-:Y:S01]  /*4be0*/  CS2R R38, SRZ ;  /* 0x0000000000267805 */ /* 0x000fe2000001ff00 */
[----:B------:R-:W0:Y:S02]  /*4bf0*/  LDC.64 R114, c[0x0][0x308] ;  /* 0x0000c200ff727b82 */ /* 0x000e240000000a00 */
[----:B------:R-:W-:Y:S01]  /*4c00*/  IMAD.X R109, R104, 0x1, R109, P2 ;  /* 0x00000001686d7824 */ /* 0x000fe200010e066d */
[----:B------:R-:W-:-:S02]  /*4c10*/  ISETP.GE.U32.AND P2, PT, R13, 0x18, PT ;  /* 0x000000180d00780c */ /* 0x000fc40003f46070 */
[----:B------:R-:W-:Y:S02]  /*4c20*/  CS2R R40, SRZ ;  /* 0x0000000000287805 */ /* 0x000fe4000001ff00 */
[----:B------:R-:W-:Y:S02]  /*4c30*/  CS2R R42, SRZ ;  /* 0x00000000002a7805 */ /* 0x000fe4000001ff00 */
[----:B------:R-:W-:Y:S02]  /*4c40*/  CS2R R48, SRZ ;  /* 0x0000000000307805 */ /* 0x000fe4000001ff00 */
[----:B------:R-:W-:Y:S02]  /*4c50*/  CS2R R50, SRZ ;  /* 0x0000000000327805 */ /* 0x000fe4000001ff00 */
[----:B------:R-:W-:Y:S02]  /*4c60*/  CS2R R52, SRZ ;  /* 0x0000000000347805 */ /* 0x000fe4000001ff00 */
[----:B------:R-:W-:Y:S01]  /*4c70*/  CS2R R54, SRZ ;  /* 0x0000000000367805 */ /* 0x000fe2000001ff00 */
[C---:B------:R-:W-:Y:S01]  /*4c80*/  IMAD.WIDE R46, R2.reuse, 0x4, R124 ;  /* 0x00000004022e7825 */ /* 0x040fe200078e027c */
[----:B------:R-:W-:Y:S01]  /*4c90*/  P2R R88, PR, RZ, 0x1 ;  /* 0x00000001ff587803 */ /* 0x000fe20000000000 */
[----:B------:R-:W1:Y:S01]  /*4ca0*/  LDC.64 R124, c[0x0][0x2e0] ;  /* 0x0000b800ff7c7b82 */ /* 0x000e620000000a00 */
[----:B------:R2:W3:Y:S04]  /*4cb0*/  @!P2 LDG.E.EL.128 R8, desc[UR4][R36.64+-0x240] ;  /* 0xfffdc0042408a981 */ /* 0x0004e8000c2e1d00 */
[----:B------:R-:W4:Y:S03]  /*4cc0*/  @!P2 LDG.E.EL.128 R48, desc[UR4][R46.64+-0x240] ;  /* 0xfffdc0042e30a981 */ /* 0x000f26000c2e1d00 */
[----:B------:R-:W5:Y:S01]  /*4cd0*/  LDC.64 R96, c[0x0][0x2d0] ;  /* 0x0000b400ff607b82 */ /* 0x000f620000000a00 */
[----:B0-----:R-:W-:-:S07]  /*4ce0*/  IMAD.WIDE R58, R2, 0x4, R114 ;  /* 0x00000004023a7825 */ /* 0x001fce00078e0272 */
[----:B------:R-:W0:Y:S01]  /*4cf0*/  LDC.64 R114, c[0x0][0x320] ;  /* 0x0000c800ff727b82 */ /* 0x000e220000000a00 */
[----:B--2---:R-:W-:Y:S01]  /*4d00*/  CS2R R36, SRZ ;  /* 0x0000000000247805 */ /* 0x004fe2000001ff00 */
[----:B------:R-:W2:Y:S01]  /*4d10*/  @!P2 LDG.E.EL.128 R40, desc[UR4][R58.64+-0x240] ;  /* 0xfffdc0043a28a981 */ /* 0x000ea2000c2e1d00 */
[----:B---3--:R-:W-:-:S05]  /*4d20*/  SEL R8, R8, RZ, !P2 ;  /* 0x000000ff08087207 */ /* 0x008fca0005000000 */
[----:B------:R-:W-:-:S04]  /*4d30*/  FADD R8, R8, 9.9999997473787516356e-06 ;  /* 0x3727c5ac08087421 */ /* 0x000fc80000000000 */
[----:B------:R-:W3:Y:S02]  /*4d40*/  MUFU.SQRT R13, R8 ;  /* 0x00000008000d7308 */ /* 0x000ee40000002000 */
[C---:B---3--:R-:W-:Y:S02]  /*4d50*/  FSETP.GT.AND P4, PT, R13.reuse, 8.50705917302346158658e+37, PT ;  /* 0x7e8000000d00780b */ /* 0x048fe40003f84000 */
[----:B------:R-:W-:Y:S02]  /*4d60*/  FSETP.GEU.AND P3, PT, R13, 1.175494350822287508e-38, PT ;  /* 0x008000000d00780b */ /* 0x000fe40003f6e000 */
[----:B------:R-:W-:-:S09]  /*4d70*/  FSEL R26, R117, 1, P4 ;  /* 0x3f800000751a7808 */ /* 0x000fd20002000000 */
[----:B------:R-:W-:Y:S01]  /*4d80*/  @P4 FMUL R13, R13, 0.25 ;  /* 0x3e8000000d0d4820 */ /* 0x000fe20000400000 */
[----:B------:R-:W-:-:S04]  /*4d90*/  LEA R56, P4, R110, UR10, 0x2 ;  /* 0x0000000a6e387c11 */ /* 0x000fc8000f8810ff */
[----:B------:R-:W-:-:S05]  /*4da0*/  LEA.HI.X R57, R110, UR11, R109, 0x2, P4 ;  /* 0x0000000b6e397c11 */ /* 0x000fca000a0f146d */
[----:B------:R0:W3:Y:S02]  /*4db0*/  @!P2 LDG.E.EL.128 R36, desc[UR4][R56.64+-0x240] ;  /* 0xfffdc0043824a981 */ /* 0x0000e4000c2e1d00 */
[----:B0-----:R-:W-:-:S04]  /*4dc0*/  IMAD.WIDE R56, R2, 0x4, R114 ;  /* 0x0000000402387825 */ /* 0x001fc800078e0272 */
[----:B------:R-:W-:Y:S01]  /*4dd0*/  @!P3 FMUL R13, R13, 16777216 ;  /* 0x4b8000000d0db820 */ /* 0x000fe20000400000 */
[----:B--2---:R-:W-:Y:S01]  /*4de0*/  SEL R23, R40, RZ, !P2 ;  /* 0x000000ff28177207 */ /* 0x004fe20005000000 */
[----:B------:R-:W-:Y:S01]  /*4df0*/  @!P3 FMUL R26, R26, 16777216 ;  /* 0x4b8000001a1ab820 */ /* 0x000fe20000400000 */
[----:B----4-:R-:W-:Y:S01]  /*4e00*/  SEL R59, R48, RZ, !P2 ;  /* 0x000000ff303b7207 */ /* 0x010fe20005000000 */
[----:B------:R-:W2:Y:S01]  /*4e10*/  @!P2 LDG.E.EL.128 R52, desc[UR4][R56.64+-0x240] ;  /* 0xfffdc0043834a981 */ /* 0x000ea2000c2e1d00 */
[----:B------:R-:W-:Y:S01]  /*4e20*/  SEL R9, R9, RZ, !P2 ;  /* 0x000000ff09097207 */ /* 0x000fe20005000000 */
[----:B------:R-:W0:Y:S01]  /*4e30*/  MUFU.RCP R13, R13 ;  /* 0x0000000d000d7308 */ /* 0x000e220000001000 */
[----:B------:R-:W-:Y:S01]  /*4e40*/  SEL R10, R10, RZ, !P2 ;  /* 0x000000ff0a0a7207 */ /* 0x000fe20005000000 */
[----:B------:R-:W4:Y:S02]  /*4e50*/  LDC.64 R114, c[0x0][0x2e8] ;  /* 0x0000ba00ff727b82 */ /* 0x000f240000000a00 */
[----:B------:R-:W-:-:S02]  /*4e60*/  FADD R9, R9, 9.9999997473787516356e-06 ;  /* 0x3727c5ac09097421 */ /* 0x000fc40000000000 */
[----:B------:R-:W-:Y:S01]  /*4e70*/  FADD R10, R10, 9.9999997473787516356e-06 ;  /* 0x3727c5ac0a0a7421 */ /* 0x000fe20000000000 */
[----:B------:R-:W-:Y:S02]  /*4e80*/  SEL R42, R42, RZ, !P2 ;  /* 0x000000ff2a2a7207 */ /* 0x000fe40005000000 */
[----:B------:R-:W-:Y:S02]  /*4e90*/  SEL R50, R50, RZ, !P2 ;  /* 0x000000ff32327207 */ /* 0x000fe40005000000 */
[----:B------:R-:W-:-:S05]  /*4ea0*/  SEL R11, R11, RZ, !P2 ;  /* 0x000000ff0b0b7207 */ /* 0x000fca0005000000 */
[----:B------:R-:W-:Y:S01]  /*4eb0*/  FADD R11, R11, 9.9999997473787516356e-06 ;  /* 0x3727c5ac0b0b7421 */ /* 0x000fe20000000000 */
[----:B---3--:R-:W-:-:S05]  /*4ec0*/  SEL R8, R36, RZ, !P2 ;  /* 0x000000ff24087207 */ /* 0x008fca0005000000 */
[----:B------:R-:W-:Y:S01]  /*4ed0*/  FADD R8, R8, -R23 ;  /* 0x8000001708087221 */ /* 0x000fe20000000000 */
[----:B0-----:R-:W-:-:S04]  /*4ee0*/  FMUL R23, R13, R26 ;  /* 0x0000001a0d177220 */ /* 0x001fc80000400000 */
[----:B------:R-:W-:Y:S01]  /*4ef0*/  FMUL R8, R23, R8 ;  /* 0x0000000817087220 */ /* 0x000fe20000400000 */
[----:B--2---:R-:W-:-:S05]  /*4f00*/  SEL R52, R52, RZ, !P2 ;  /* 0x000000ff34347207 */ /* 0x004fca0005000000 */
[----:B------:R-:W-:-:S05]  /*4f10*/  FFMA R8, R59, R8, R52 ;  /* 0x000000083b087223 */ /* 0x000fca0000000034 */
[C---:B------:R-:W-:Y:S01]  /*4f20*/  FSETP.GTU.AND P3, PT, R8.reuse, RZ, PT ;  /* 0x000000ff0800720b */ /* 0x040fe20003f6c000 */
[----:B------:R-:W0:Y:S03]  /*4f30*/  MUFU.SQRT R13, R9 ;  /* 0x00000009000d7308 */ /* 0x000e260000002000 */
[----:B------:R-:W-:-:S04]  /*4f40*/  FSEL R8, R8, RZ, P3 ;  /* 0x000000ff08087208 */ /* 0x000fc80001800000 */
[C---:B------:R-:W-:Y:S02]  /*4f50*/  FSETP.GEU.AND P3, PT, R8.reuse, 6, PT ;  /* 0x40c000000800780b */ /* 0x040fe40003f6e000 */
[----:B------:R-:W-:-:S11]  /*4f60*/  FSETP.NAN.AND P4, PT, R8, R8, PT ;  /* 0x000000080800720b */ /* 0x000fd60003f88000 */
[----:B------:R-:W-:Y:S02]  /*4f70*/  @P3 FSEL R8, R8, 6, P4 ;  /* 0x40c0000008083808 */ /* 0x000fe40002000000 */
[C---:B0-----:R-:W-:Y:S02]  /*4f80*/  FSETP.GT.AND P3, PT, R13.reuse, 8.50705917302346158658e+37, PT ;  /* 0x7e8000000d00780b */ /* 0x041fe40003f64000 */
[----:B------:R-:W-:-:S11]  /*4f90*/  FSETP.GEU.AND P4, PT, R13, 1.175494350822287508e-38, PT ;  /* 0x008000000d00780b */ /* 0x000fd60003f8e000 */
[----:B------:R-:W-:-:S04]  /*4fa0*/  @P3 FMUL R13, R13, 0.25 ;  /* 0x3e8000000d0d3820 */ /* 0x000fc80000400000 */
[----:B------:R-:W-:-:S06]  /*4fb0*/  @!P4 FMUL R13, R13, 16777216 ;  /* 0x4b8000000d0dc820 */ /* 0x000fcc0000400000 */
[----:B------:R-:W0:Y:S01]  /*4fc0*/  MUFU.RCP R13, R13 ;  /* 0x0000000d000d7308 */ /* 0x000e220000001000 */
[----:B------:R-:W-:Y:S02]  /*4fd0*/  FSEL R26, R117, 1, P3 ;  /* 0x3f800000751a7808 */ /* 0x000fe40001800000 */
[----:B------:R-:W-:Y:S02]  /*4fe0*/  SEL R36, R41, RZ, !P2 ;  /* 0x000000ff29247207 */ /* 0x000fe40005000000 */
[----:B------:R-:W-:Y:S01]  /*4ff0*/  SEL R23, R37, RZ, !P2 ;  /* 0x000000ff25177207 */ /* 0x000fe20005000000 */
[----:B------:R-:W-:Y:S01]  /*5000*/  @!P4 FMUL R26, R26, 16777216 ;  /* 0x4b8000001a1ac820 */ /* 0x000fe20000400000 */
[----:B------:R-:W-:-:S03]  /*5010*/  SEL R53, R53, RZ, !P2 ;  /* 0x000000ff35357207 */ /* 0x000fc60005000000 */
[----:B------:R-:W-:Y:S01]  /*5020*/  FADD R23, R23, -R36 ;  /* 0x8000002417177221 */ /* 0x000fe20000000000 */
[----:B------:R-:W-:Y:S01]  /*5030*/  SEL R36, R49, RZ, !P2 ;  /* 0x000000ff31247207 */ /* 0x000fe20005000000 */
[----:B0-----:R-:W-:-:S04]  /*5040*/  FMUL R26, R13, R26 ;  /* 0x0000001a0d1a7220 */ /* 0x001fc80000400000 */
[----:B------:R-:W-:-:S04]  /*5050*/  FMUL R23, R26, R23 ;  /* 0x000000171a177220 */ /* 0x000fc80000400000 */
        /* <DEDUP_REMOVED lines=13> */
[----:B------:R-:W-:-:S03]  /*5130*/  SEL R23, R38, RZ, !P2 ;  /* 0x000000ff26177207 */ /* 0x000fc60005000000 */
[----:B------:R-:W-:Y:S02]  /*5140*/  @!P4 FMUL R26, R26, 16777216 ;  /* 0x4b8000001a1ac820 */ /* 0x000fe40000400000 */
        /* <DEDUP_REMOVED lines=26> */
[----:B------:R-:W-:-:S04]  /*52f0*/  FSETP.GTU.AND P3, PT, R23, RZ, PT ;  /* 0x000000ff1700720b */ /* 0x000fc80003f6c000 */
[----:B------:R-:W-:-:S04]  /*5300*/  FSEL R11, R23, RZ, P3 ;  /* 0x000000ff170b7208 */ /* 0x000fc80001800000 */
[C---:B------:R-:W-:Y:S02]  /*5310*/  FSETP.GEU.AND P3, PT, R11.reuse, 6, PT ;  /* 0x40c000000b00780b */ /* 0x040fe40003f6e000 */
        /* <DEDUP_REMOVED lines=16> */
[----:B------:R-:W-:Y:S01]  /*5420*/  ISETP.NE.U32.AND P3, PT, R13, 0x1, PT ;  /* 0x000000010d00780c */ /* 0x000fe20003f65070 */
[----:B------:R-:W-:-:S05]  /*5430*/  VIADD R13, R0, 0xffffff88 ;  /* 0xffffff88000d7836 */ /* 0x000fca0000000000 */
[----:B------:R-:W-:Y:S02]  /*5440*/  ISETP.GE.U32.AND P5, PT, R13, 0x18, PT ;  /* 0x000000180d00780c */ /* 0x000fe40003fa6070 */
[----:B------:R-:W-:Y:S02]  /*5450*/  CS2R R36, SRZ ;  /* 0x0000000000247805 */ /* 0x000fe4000001ff00 */
[----:B------:R-:W-:Y:S02]  /*5460*/  @P2 FSEL R8, R25, RZ, P1 ;  /* 0x000000ff19082208 */ /* 0x000fe40000800000 */
[----:B------:R-:W-:Y:S02]  /*5470*/  CS2R R38, SRZ ;  /* 0x0000000000267805 */ /* 0x000fe4000001ff00 */
[----:B------:R-:W-:Y:S01]  /*5480*/  @P2 FSEL R9, R24, RZ, P1 ;  /* 0x000000ff18092208 */ /* 0x000fe20000800000 */
[----:B----4-:R-:W-:-:S05]  /*5490*/  IMAD.WIDE R24, R0, 0x4, R114 ;  /* 0x0000000400187825 */ /* 0x010fca00078e0272 */
[----:B------:R1:W2:Y:S01]  /*54a0*/  @!P5 LDG.E.EL.128 R36, desc[UR4][R24.64+-0x1e0] ;  /* 0xfffe20041824d981 */ /* 0x0002a2000c2e1d00 */
[----:B------:R-:W-:Y:S02]  /*54b0*/  ISETP.NE.U32.AND.EX P3, PT, RZ, RZ, PT, P3 ;  /* 0x000000ffff00720c */ /* 0x000fe40003f65130 */
[----:B------:R-:W-:Y:S02]  /*54c0*/  FSETP.NAN.AND P4, PT, R29, R29, PT ;  /* 0x0000001d1d00720b */ /* 0x000fe40003f88000 */
[----:B------:R-:W-:-:S09]  /*54d0*/  @P2 FSEL R11, R28, RZ, P1 ;  /* 0x000000ff1c0b2208 */ /* 0x000fd20000800000 */
[----:B------:R-:W-:-:S04]  /*54e0*/  @P3 FSEL R29, R29, 6, P4 ;  /* 0x40c000001d1d3808 */ /* 0x000fc80002000000 */
[----:B------:R-:W-:Y:S02]  /*54f0*/  @P2 FSEL R10, R29, RZ, P1 ;  /* 0x000000ff1d0a2208 */ /* 0x000fe40000800000 */
[----:B------:R-:W-:Y:S02]  /*5500*/  CS2R R48, SRZ ;  /* 0x0000000000307805 */ /* 0x000fe4000001ff00 */
[----:B------:R-:W-:Y:S02]  /*5510*/  CS2R R40, SRZ ;  /* 0x0000000000287805 */ /* 0x000fe4000001ff00 */
[----:B------:R-:W-:Y:S02]  /*5520*/  CS2R R42, SRZ ;  /* 0x00000000002a7805 */ /* 0x000fe4000001ff00 */
[----:B------:R-:W-:Y:S01]  /*5530*/  CS2R R50, SRZ ;  /* 0x0000000000327805 */ /* 0x000fe2000001ff00 */
[----:B-1----:R-:W-:Y:S01]  /*5540*/  IMAD.WIDE R24, R0, 0x4, R124 ;  /* 0x0000000400187825 */ /* 0x002fe200078e027c */
[----:B------:R-:W-:-:S02]  /*5550*/  CS2R R52, SRZ ;  /* 0x0000000000347805 */ /* 0x000fc4000001ff00 */
[----:B------:R-:W-:Y:S02]  /*5560*/  CS2R R54, SRZ ;  /* 0x0000000000367805 */ /* 0x000fe4000001ff00 */
[----:B------:R-:W-:Y:S01]  /*5570*/  CS2R R56, SRZ ;  /* 0x0000000000387805 */ /* 0x000fe2000001ff00 */
[----:B------:R0:W3:Y:S01]  /*5580*/  @!P5 LDG.E.EL.128 R40, desc[UR4][R24.64+-0x1e0] ;  /* 0xfffe20041828d981 */ /* 0x0000e2000c2e1d00 */
[----:B------:R-:W-:Y:S01]  /*5590*/  CS2R R58, SRZ ;  /* 0x00000000003a7805 */ /* 0x000fe2000001ff00 */
[----:B0-----:R-:W-:-:S05]  /*55a0*/  IMAD.WIDE R24, R0, 0x4, R122 ;  /* 0x0000000400187825 */ /* 0x001fca00078e027a */
[----:B------:R-:W4:Y:S01]  /*55b0*/  @!P5 LDG.E.EL.128 R52, desc[UR4][R24.64+-0x1e0] ;  /* 0xfffe20041834d981 */ /* 0x000f22000c2e1d00 */
[----:B--2---:R-:W-:-:S05]  /*55c0*/  SEL R13, R36, RZ, !P5 ;  /* 0x000000ff240d7207 */ /* 0x004fca0006800000 */
[----:B------:R-:W-:-:S04]  /*55d0*/  FADD R13, R13, 9.9999997473787516356e-06 ;  /* 0x3727c5ac0d0d7421 */ /* 0x000fc80000000000 */
[----:B------:R-:W0:Y:S02]  /*55e0*/  MUFU.SQRT R23, R13 ;  /* 0x0000000d00177308 */ /* 0x000e240000002000 */
[C---:B0-----:R-:W-:Y:S02]  /*55f0*/  FSETP.GT.AND P2, PT, R23.reuse, 8.50705917302346158658e+37, PT ;  /* 0x7e8000001700780b */ /* 0x041fe40003f44000 */
[----:B------:R-:W-:Y:S02]  /*5600*/  FSETP.GEU.AND P1, PT, R23, 1.175494350822287508e-38, PT ;  /* 0x008000001700780b */ /* 0x000fe40003f2e000 */
[----:B------:R-:W-:-:S09]  /*5610*/  FSEL R26, R117, 1, P2 ;  /* 0x3f800000751a7808 */ /* 0x000fd20001000000 */
[----:B------:R-:W-:Y:S01]  /*5620*/  @P2 FMUL R23, R23, 0.25 ;  /* 0x3e80000017172820 */ /* 0x000fe20000400000 */
[----:B------:R-:W-:-:S04]  /*5630*/  LEA R28, P2, R106, UR8, 0x2 ;  /* 0x000000086a1c7c11 */ /* 0x000fc8000f8410ff */
[----:B------:R-:W-:-:S05]  /*5640*/  LEA.HI.X R29, R106, UR9, R112, 0x2, P2 ;  /* 0x000000096a1d7c11 */ /* 0x000fca00090f1470 */
[----:B------:R0:W2:Y:S02]  /*5650*/  @!P5 LDG.E.EL.128 R48, desc[UR4][R28.64+-0x1e0] ;  /* 0xfffe20041c30d981 */ /* 0x0000a4000c2e1d00 */
[----:B0-----:R-:W-:-:S05]  /*5660*/  IMAD.WIDE R28, R0, 0x4, R120 ;  /* 0x00000004001c7825 */ /* 0x001fca00078e0278 */
[----:B------:R0:W5:Y:S01]  /*5670*/  @!P5 LDG.E.EL.128 R56, desc[UR4][R28.64+-0x1e0] ;  /* 0xfffe20041c38d981 */ /* 0x000162000c2e1d00 */
[----:B------:R-:W-:-:S06]  /*5680*/  @!P1 FMUL R23, R23, 16777216 ;  /* 0x4b80000017179820 */ /* 0x000fcc0000400000 */
[----:B------:R-:W1:Y:S01]  /*5690*/  MUFU.RCP R23, R23 ;  /* 0x0000001700177308 */ /* 0x000e620000001000 */
[----:B---3--:R-:W-:Y:S01]  /*56a0*/  SEL R40, R40, RZ, !P5 ;  /* 0x000000ff28287207 */ /* 0x008fe20006800000 */
[----:B------:R-:W-:Y:S01]  /*56b0*/  @!P1 FMUL R26, R26, 16777216 ;  /* 0x4b8000001a1a9820 */ /* 0x000fe20000400000 */
[----:B----4-:R-:W-:-:S03]  /*56c0*/  SEL R52, R52, RZ, !P5 ;  /* 0x000000ff34347207 */ /* 0x010fc60006800000 */
[----:B-1----:R-:W-:Y:S01]  /*56d0*/  FMUL R26, R23, R26 ;  /* 0x0000001a171a7220 */ /* 0x002fe20000400000 */
[----:B------:R-:W-:Y:S02]  /*56e0*/  SEL R41, R41, RZ, !P5 ;  /* 0x000000ff29297207 */ /* 0x000fe40006800000 */
[----:B------:R-:W-:Y:S02]  /*56f0*/  SEL R53, R53, RZ, !P5 ;  /* 0x000000ff35357207 */ /* 0x000fe40006800000 */
[----:B0-----:R-:W-:Y:S02]  /*5700*/  SEL R29, R42, RZ, !P5 ;  /* 0x000000ff2a1d7207 */ /* 0x001fe40006800000 */
[----:B------:R-:W-:Y:S02]  /*5710*/  SEL R43, R43, RZ, !P5 ;  /* 0x000000ff2b2b7207 */ /* 0x000fe40006800000 */
[----:B------:R-:W-:Y:S02]  /*5720*/  SEL R55, R55, RZ, !P5 ;  /* 0x000000ff37377207 */ /* 0x000fe40006800000 */
[----:B--2---:R-:W-:-:S05]  /*5730*/  SEL R13, R48, RZ, !P5 ;  /* 0x000000ff300d7207 */ /* 0x004fca0006800000 */
[----:B------:R-:W-:-:S04]  /*5740*/  FADD R13, R13, -R40 ;  /* 0x800000280d0d7221 */ /* 0x000fc80000000000 */
[----:B------:R-:W-:Y:S01]  /*5750*/  FMUL R13, R26, R13 ;  /* 0x0000000d1a0d7220 */ /* 0x000fe20000400000 */
[----:B-----5:R-:W-:-:S05]  /*5760*/  SEL R23, R56, RZ, !P5 ;  /* 0x000000ff38177207 */ /* 0x020fca0006800000 */
[----:B------:R-:W-:Y:S01]  /*5770*/  FFMA R13, R52, R13, R23 ;  /* 0x0000000d340d7223 */ /* 0x000fe20000000017 */
[----:B------:R-:W-:-:S04]  /*5780*/  SEL R23, R37, RZ, !P5 ;  /* 0x000000ff25177207 */ /* 0x000fc80006800000 */
[----:B------:R-:W-:Y:S01]  /*5790*/  FSETP.GTU.AND P1, PT, R13, RZ, PT ;  /* 0x000000ff0d00720b */ /* 0x000fe20003f2c000 */
[----:B------:R-:W-:-:S03]  /*57a0*/  FADD R23, R23, 9.9999997473787516356e-06 ;  /* 0x3727c5ac17177421 */ /* 0x000fc60000000000 */
[----:B------:R-:W-:Y:S01]  /*57b0*/  FSEL R13, R13, RZ, P1 ;  /* 0x000000ff0d0d7208 */ /* 0x000fe20000800000 */
[----:B------:R-:W0:Y:S03]  /*57c0*/  MUFU.SQRT R24, R23 ;  /* 0x0000001700187308 */ /* 0x000e260000002000 */
        /* <DEDUP_REMOVED lines=14> */
[----:B------:R-:W-:Y:S01]  /*58b0*/  FMUL R26, R25, R26 ;  /* 0x0000001a191a7220 */ /* 0x000fe20000400000 */
[----:B------:R-:W-:-:S03]  /*58c0*/  SEL R24, R38, RZ, !P5 ;  /* 0x000000ff26187207 */ /* 0x000fc60006800000 */
[----:B------:R-:W-:Y:S02]  /*58d0*/  FFMA R26, R53, R26, R28 ;  /* 0x0000001a351a7223 */ /* 0x000fe4000000001c */
[----:B------:R-:W-:-:S03]  /*58e0*/  FADD R24, R24, 9.9999997473787516356e-06 ;  /* 0x3727c5ac18187421 */ /* 0x000fc60000000000 */
        /* <DEDUP_REMOVED lines=15> */
[----:B------:R-:W-:Y:S02]  /*59e0*/  SEL R37, R54, RZ, !P5 ;  /* 0x000000ff36257207 */ /* 0x000fe40006800000 */
[----:B------:R-:W-:Y:S01]  /*59f0*/  SEL R58, R58, RZ, !P5 ;  /* 0x000000ff3a3a7207 */ /* 0x000fe20006800000 */
[----:B0-----:R-:W-:-:S04]  /*5a00*/  FMUL R29, R25, R26 ;  /* 0x0000001a191d7220 */ /* 0x001fc80000400000 */
[----:B------:R-:W-:Y:S01]  /*5a10*/  FMUL R28, R29, R28 ;  /* 0x0000001c1d1c7220 */ /* 0x000fe20000400000 */
[----:B------:R-:W-:Y:S02]  /*5a20*/  SEL R24, R39, RZ, !P5 ;  /* 0x000000ff27187207 */ /* 0x000fe40006800000 */
[----:B------:R-:W0:Y:S01]  /*5a30*/  LDC.64 R38, c[0x0][0x298] ;  /* 0x0000a600ff267b82 */ /* 0x000e220000000a00 */
[----:B------:R-:W-:Y:S02]  /*5a40*/  FFMA R28, R37, R28, R58 ;  /* 0x0000001c251c7223 */ /* 0x000fe4000000003a */
[----:B------:R-:W-:-:S03]  /*5a50*/  FADD R24, R24, 9.9999997473787516356e-06 ;  /* 0x3727c5ac18187421 */ /* 0x000fc60000000000 */
[C---:B------:R-:W-:Y:S01]  /*5a60*/  FSETP.GTU.AND P1, PT, R28.reuse, RZ, PT ;  /* 0x000000ff1c00720b */ /* 0x040fe20003f2c000 */
[----:B------:R-:W1:Y:S03]  /*5a70*/  MUFU.SQRT R25, R24 ;  /* 0x0000001800197308 */ /* 0x000e660000002000 */
[----:B------:R-:W-:-:S04]  /*5a80*/  FSEL R46, R28, RZ, P1 ;  /* 0x000000ff1c2e7208 */ /* 0x000fc80000800000 */
[C---:B------:R-:W-:Y:S02]  /*5a90*/  FSETP.GEU.AND P1, PT, R46.reuse, 6, PT ;  /* 0x40c000002e00780b */ /* 0x040fe40003f2e000 */
[----:B------:R-:W-:-:S11]  /*5aa0*/  FSETP.NAN.AND P2, PT, R46, R46, PT ;  /* 0x0000002e2e00720b */ /* 0x000fd60003f48000 */
[----:B------:R-:W-:Y:S02]  /*5ab0*/  @P1 FSEL R46, R46, 6, P2 ;  /* 0x40c000002e2e1808 */ /* 0x000fe40001000000 */
[C---:B-1----:R-:W-:Y:S02]  /*5ac0*/  FSETP.GT.AND P1, PT, R25.reuse, 8.50705917302346158658e+37, PT ;  /* 0x7e8000001900780b */ /* 0x042fe40003f24000 */
[----:B------:R-:W-:-:S11]  /*5ad0*/  FSETP.GEU.AND P2, PT, R25, 1.175494350822287508e-38, PT ;  /* 0x008000001900780b */ /* 0x000fd60003f4e000 */
[----:B------:R-:W-:-:S04]  /*5ae0*/  @P1 FMUL R25, R25, 0.25 ;  /* 0x3e80000019191820 */ /* 0x000fc80000400000 */
[----:B------:R-:W-:-:S06]  /*5af0*/  @!P2 FMUL R25, R25, 16777216 ;  /* 0x4b8000001919a820 */ /* 0x000fcc0000400000 */
[----:B------:R-:W1:Y:S01]  /*5b00*/  MUFU.RCP R25, R25 ;  /* 0x0000001900197308 */ /* 0x000e620000001000 */
[----:B------:R-:W-:Y:S02]  /*5b10*/  FSEL R26, R117, 1, P1 ;  /* 0x3f800000751a7808 */ /* 0x000fe40000800000 */
[----:B------:R-:W-:-:S03]  /*5b20*/  SEL R28, R51, RZ, !P5 ;  /* 0x000000ff331c7207 */ /* 0x000fc60006800000 */
[----:B------:R-:W-:Y:S02]  /*5b30*/  @!P2 FMUL R26, R26, 16777216 ;  /* 0x4b8000001a1aa820 */ /* 0x000fe40000400000 */
[----:B------:R-:W-:Y:S01]  /*5b40*/  FADD R28, R28, -R43 ;  /* 0x8000002b1c1c7221 */ /* 0x000fe20000000000 */
[----:B------:R-:W-:Y:S01]  /*5b50*/  SEL R24, R59, RZ, !P5 ;  /* 0x000000ff3b187207 */ /* 0x000fe20006800000 */
[----:B-1----:R-:W-:-:S04]  /*5b60*/  FMUL R29, R25, R26 ;  /* 0x0000001a191d7220 */ /* 0x002fc80000400000 */
[----:B------:R-:W-:-:S04]  /*5b70*/  FMUL R28, R29, R28 ;  /* 0x0000001c1d1c7220 */ /* 0x000fc80000400000 */
[----:B------:R-:W-:-:S05]  /*5b80*/  FFMA R28, R55, R28, R24 ;  /* 0x0000001c371c7223 */ /* 0x000fca0000000018 */
[----:B------:R-:W-:-:S04]  /*5b90*/  FSETP.GTU.AND P1, PT, R28, RZ, PT ;  /* 0x000000ff1c00720b */ /* 0x000fc80003f2c000 */
[----:B------:R-:W-:-:S04]  /*5ba0*/  FSEL R47, R28, RZ, P1 ;  /* 0x000000ff1c2f7208 */ /* 0x000fc80000800000 */
[C---:B------:R-:W-:Y:S02]  /*5bb0*/  FSETP.GEU.AND P1, PT, R47.reuse, 6, PT ;  /* 0x40c000002f00780b */ /* 0x040fe40003f2e000 */
[----:B------:R-:W-:-:S11]  /*5bc0*/  FSETP.NAN.AND P2, PT, R47, R47, PT ;  /* 0x0000002f2f00720b */ /* 0x000fd60003f48000 */
[----:B------:R-:W-:Y:S02]  /*5bd0*/  @P1 FSEL R47, R47, 6, P2 ;  /* 0x40c000002f2f1808 */ /* 0x000fe40001000000 */
[----:B------:R-:W-:-:S04]  /*5be0*/  LEA R54, P1, R107, UR6, 0x2 ;  /* 0x000000066b367c11 */ /* 0x000fc8000f8210ff */
[----:B------:R-:W-:Y:S02]  /*5bf0*/  LEA.HI.X R55, R107, UR7, R113, 0x2, P1 ;  /* 0x000000076b377c11 */ /* 0x000fe400088f1471 */
[----:B------:R-:W-:Y:S02]  /*5c00*/  LEA R28, P1, R108, UR6, 0x2 ;  /* 0x000000066c1c7c11 */ /* 0x000fe4000f8210ff */
[----:B------:R-:W-:Y:S01]  /*5c10*/  CS2R R24, SRZ ;  /* 0x0000000000187805 */ /* 0x000fe2000001ff00 */
[----:B0-----:R-:W-:-:S04]  /*5c20*/  IMAD.WIDE R40, R0, 0x4, R38 ;  /* 0x0000000400287825 */ /* 0x001fc800078e0226 */
[----:B------:R-:W-:Y:S01]  /*5c30*/  VIADD R51, R0, 0xffffffa0 ;  /* 0xffffffa000337836 */ /* 0x000fe20000000000 */
[----:B------:R-:W-:Y:S01]  /*5c40*/  LEA.HI.X R29, R108, UR7, R116, 0x2, P1 ;  /* 0x000000076c1d7c11 */ /* 0x000fe200088f1474 */
[----:B------:R-:W-:Y:S01]  /*5c50*/  ULDC.64 UR6, c[0x0][0x288] ;  /* 0x0000a20000067ab9 */ /* 0x000fe20000000a00 */
[----:B------:R-:W-:Y:S01]  /*5c60*/  P2R R43, PR, RZ, 0x20 ;  /* 0x00000020ff2b7803 */ /* 0x000fe20000000000 */
[C---:B------:R-:W-:Y:S01]  /*5c70*/  IMAD.WIDE R38, R2.reuse, 0x4, R38 ;  /* 0x0000000402267825 */ /* 0x040fe200078e0226 */
[----:B------:R-:W-:Y:S01]  /*5c80*/  IADD3 R36, P1, R83, UR6, RZ ;  /* 0x0000000653247c10 */ /* 0x000fe2000ff3e0ff */
[----:B------:R-:W0:Y:S03]  /*5c90*/  LDC.64 R106, c[0x0][0x2a0] ;  /* 0x0000a800ff6a7b82 */ /* 0x000e260000000a00 */
[----:B------:R-:W-:Y:S02]  /*5ca0*/  IADD3.X R37, R95, UR7, RZ, P1, !PT ;  /* 0x000000075f257c10 */ /* 0x000fe40008ffe4ff */
[----:B------:R-:W-:Y:S01]  /*5cb0*/  IADD3 R52, P1, R27, UR6, RZ ;  /* 0x000000061b347c10 */ /* 0x000fe2000ff3e0ff */
[----:B------:R-:W-:-:S02]  /*5cc0*/  VIADD R59, R2, 0xffffffa0 ;  /* 0xffffffa0023b7836 */ /* 0x000fc40000000000 */
[----:B------:R-:W1:Y:S01]  /*5cd0*/  LDC.64 R108, c[0x0][0x2a8] ;  /* 0x0000aa00ff6c7b82 */ /* 0x000e620000000a00 */
[----:B------:R-:W-:Y:S01]  /*5ce0*/  IADD3.X R53, R31, UR7, RZ, P1, !PT ;  /* 0x000000071f357c10 */ /* 0x000fe20008ffe4ff */
[----:B------:R-:W-:-:S05]  /*5cf0*/  VIADD R31, R0, 0xffffffb8 ;  /* 0xffffffb8001f7836 */ /* 0x000fca0000000000 */
[----:B------:R-:W-:Y:S02]  /*5d00*/  ISETP.GE.U32.AND P2, PT, R31, 0x18, PT ;  /* 0x000000181f00780c */ /* 0x000fe40003f46070 */
[----:B------:R-:W-:-:S11]  /*5d10*/  CS2R R26, SRZ ;  /* 0x00000000001a7805 */ /* 0x000fd6000001ff00 */
[----:B------:R2:W3:Y:S02]  /*5d20*/  @!P2 LDG.E.EL.128 R24, desc[UR4][R40.64+-0x120] ;  /* 0xfffee0042818a981 */ /* 0x0004e4000c2e1d00 */
[----:B--2---:R-:W2:Y:S01]  /*5d30*/  LDC.64 R40, c[0x0][0x2c0] ;  /* 0x0000b000ff287b82 */ /* 0x004ea20000000a00 */
[----:B---3--:R-:W-:-:S05]  /*5d40*/  SEL R24, R24, RZ, !P2 ;  /* 0x000000ff18187207 */ /* 0x008fca0005000000 */
[----:B------:R-:W-:-:S04]  /*5d50*/  FADD R24, R24, 9.9999997473787516356e-06 ;  /* 0x3727c5ac18187421 */ /* 0x000fc80000000000 */
[----:B------:R3:W4:Y:S01]  /*5d60*/  MUFU.SQRT R90, R24 ;  /* 0x00000018005a7308 */ /* 0x0007220000002000 */
[----:B------:R-:W-:-:S05]  /*5d70*/  SEL R25, R25, RZ, !P2 ;  /* 0x000000ff19197207 */ /* 0x000fca0005000000 */
[----:B------:R-:W-:-:S04]  /*5d80*/  FADD R25, R25, 9.9999997473787516356e-06 ;  /* 0x3727c5ac19197421 */ /* 0x000fc80000000000 */
[----:B------:R-:W5:Y:S01]  /*5d90*/  MUFU.SQRT R91, R25 ;  /* 0x00000019005b7308 */ /* 0x000f620000002000 */
[----:B---3--:R-:W-:Y:S02]  /*5da0*/  SEL R24, R26, RZ, !P2 ;  /* 0x000000ff1a187207 */ /* 0x008fe40005000000 */
[----:B----4-:R-:W-:Y:S02]  /*5db0*/  FSETP.GT.AND P1, PT, R90, 8.50705917302346158658e+37, PT ;  /* 0x7e8000005a00780b */ /* 0x010fe40003f24000 */
[----:B------:R-:W-:Y:S01]  /*5dc0*/  SEL R27, R27, RZ, !P2 ;  /* 0x000000ff1b1b7207 */ /* 0x000fe20005000000 */
[----:B------:R-:W-:Y:S01]  /*5dd0*/  FADD R24, R24, 9.9999997473787516356e-06 ;  /* 0x3727c5ac18187421 */ /* 0x000fe20000000000 */
[----:B------:R-:W-:-:S03]  /*5de0*/  FSETP.GEU.AND P0, PT, R90, 1.175494350822287508e-38, PT ;  /* 0x008000005a00780b */ /* 0x000fc60003f0e000 */
[----:B------:R-:W-:Y:S01]  /*5df0*/  FADD R48, R27, 9.9999997473787516356e-06 ;  /* 0x3727c5ac1b307421 */ /* 0x000fe20000000000 */
[----:B------:R-:W-:Y:S01]  /*5e00*/  FSEL R92, R117, 1, P1 ;  /* 0x3f800000755c7808 */ /* 0x000fe20000800000 */
[----:B------:R-:W3:Y:S04]  /*5e10*/  MUFU.SQRT R31, R24 ;  /* 0x00000018001f7308 */ /* 0x000ee80000002000 */
[----:B------:R-:W-:Y:S01]  /*5e20*/  @P1 FMUL R90, R90, 0.25 ;  /* 0x3e8000005a5a1820 */ /* 0x000fe20000400000 */
[----:B-----5:R-:W-:-:S03]  /*5e30*/  FSETP.GT.AND P1, PT, R91, 8.50705917302346158658e+37, PT ;  /* 0x7e8000005b00780b */ /* 0x020fc60003f24000 */
[----:B------:R-:W4:Y:S01]  /*5e40*/  MUFU.SQRT R93, R48 ;  /* 0x00000030005d7308 */ /* 0x000f220000002000 */
[----:B------:R-:W-:Y:S02]  /*5e50*/  P2R R56, PR, RZ, 0x1 ;  /* 0x00000001ff387803 */ /* 0x000fe40000000000 */
[----:B------:R-:W-:Y:S02]  /*5e60*/  FSETP.GEU.AND P0, PT, R91, 1.175494350822287508e-38, PT ;  /* 0x008000005b00780b */ /* 0x000fe40003f0e000 */
[----:B------:R-:W-:-:S05]  /*5e70*/  FSEL R58, R117, 1, P1 ;  /* 0x3f800000753a7808 */ /* 0x000fca0000800000 */
[----:B------:R-:W-:Y:S01]  /*5e80*/  @P1 FMUL R91, R91, 0.25 ;  /* 0x3e8000005b5b1820 */ /* 0x000fe20000400000 */
[----:B---3--:R-:W-:Y:S02]  /*5e90*/  FSETP.GT.AND P1, PT, R31, 8.50705917302346158658e+37, PT ;  /* 0x7e8000001f00780b */ /* 0x008fe40003f24000 */
[----:B----4-:R-:W-:Y:S02]  /*5ea0*/  FSETP.GT.AND P3, PT, R93, 8.50705917302346158658e+37, PT ;  /* 0x7e8000005d00780b */ /* 0x010fe40003f64000 */
[----:B------:R-:W-:Y:S02]  /*5eb0*/  FSETP.GEU.AND P4, PT, R31, 1.175494350822287508e-38, PT ;  /* 0x008000001f00780b */ /* 0x000fe40003f8e000 */
[C---:B------:R-:W-:Y:S02]  /*5ec0*/  FSEL R42, R117.reuse, 1, P1 ;  /* 0x3f800000752a7808 */ /* 0x040fe40000800000 */
[----:B------:R-:W-:-:S05]  /*5ed0*/  FSEL R95, R117, 1, P3 ;  /* 0x3f800000755f7808 */ /* 0x000fca0001800000 */
[----:B------:R-:W-:Y:S01]  /*5ee0*/  @P1 FMUL R31, R31, 0.25 ;  /* 0x3e8000001f1f1820 */ /* 0x000fe20000400000 */
[C---:B------:R-:W-:Y:S01]  /*5ef0*/  FSETP.GEU.AND P1, PT, R93.reuse, 1.175494350822287508e-38, PT ;  /* 0x008000005d00780b */ /* 0x040fe20003f2e000 */
[----:B------:R-:W-:Y:S01]  /*5f00*/  @P3 FMUL R93, R93, 0.25 ;  /* 0x3e8000005d5d3820 */ /* 0x000fe20000400000 */
[----:B------:R-:W-:Y:S02]  /*5f10*/  ISETP.GE.U32.AND P3, PT, R51, 0x18, PT ;  /* 0x000000183300780c */ /* 0x000fe40003f66070 */
[----:B------:R-:W-:Y:S02]  /*5f20*/  CS2R R24, SRZ ;  /* 0x0000000000187805 */ /* 0x000fe4000001ff00 */
[----:B------:R-:W-:Y:S01]  /*5f30*/  CS2R R26, SRZ ;  /* 0x00000000001a7805 */ /* 0x000fe2000001ff00 */
[----:B--2---:R-:W-:-:S08]  /*5f40*/  IMAD.WIDE R48, R0, 0x4, R40 ;  /* 0x0000000400307825 */ /* 0x004fd000078e0228 */
[----:B------:R-:W2:Y:S01]  /*5f50*/  @!P3 LDG.E.EL.128 R24, desc[UR4][R48.64+-0x180] ;  /* 0xfffe80043018b981 */ /* 0x000ea2000c2e1d00 */
[----:B------:R-:W-:Y:S02]  /*5f60*/  P2R R57, PR, RZ, 0x1 ;  /* 0x00000001ff397803 */ /* 0x000fe40000000000 */
[----:B------:R-:W-:Y:S01]  /*5f70*/  P2R R50, PR, RZ, 0x4 ;  /* 0x00000004ff327803 */ /* 0x000fe20000000000 */
[----:B------:R-:W-:Y:S01]  /*5f80*/  @!P1 FMUL R93, R93, 16777216 ;  /* 0x4b8000005d5d9820 */ /* 0x000fe20000400000 */
[----:B------:R-:W-:Y:S01]  /*5f90*/  @!P1 FMUL R95, R95, 16777216 ;  /* 0x4b8000005f5f9820 */ /* 0x000fe20000400000 */
[----:B--2---:R-:W-:-:S05]  /*5fa0*/  SEL R24, R24, RZ, !P3 ;  /* 0x000000ff18187207 */ /* 0x004fca0005800000 */
[----:B------:R-:W-:-:S04]  /*5fb0*/  FADD R24, R24, 9.9999997473787516356e-06 ;  /* 0x3727c5ac18187421 */ /* 0x000fc80000000000 */
[----:B------:R2:W3:Y:S01]  /*5fc0*/  MUFU.SQRT R86, R24 ;  /* 0x0000001800567308 */ /* 0x0004e20000002000 */
[----:B------:R-:W-:-:S05]  /*5fd0*/  SEL R25, R25, RZ, !P3 ;  /* 0x000000ff19197207 */ /* 0x000fca0005800000 */
[----:B------:R-:W-:-:S04]  /*5fe0*/  FADD R25, R25, 9.9999997473787516356e-06 ;  /* 0x3727c5ac19197421 */ /* 0x000fc80000000000 */
[----:B------:R4:W5:Y:S01]  /*5ff0*/  MUFU.SQRT R85, R25 ;  /* 0x0000001900557308 */ /* 0x0009620000002000 */
[----:B--2---:R-:W-:Y:S02]  /*6000*/  SEL R24, R26, RZ, !P3 ;  /* 0x000000ff1a187207 */ /* 0x004fe40005800000 */
[----:B---3--:R-:W-:-:S03]  /*6010*/  FSETP.GT.AND P6, PT, R86, 8.50705917302346158658e+37, PT ;  /* 0x7e8000005600780b */ /* 0x008fc60003fc4000 */
[----:B------:R-:W-:Y:S01]  /*6020*/  FADD R24, R24, 9.9999997473787516356e-06 ;  /* 0x3727c5ac18187421 */ /* 0x000fe20000000000 */
[----:B------:R-:W-:Y:S02]  /*6030*/  FSETP.GEU.AND P0, PT, R86, 1.175494350822287508e-38, PT ;  /* 0x008000005600780b */ /* 0x000fe40003f0e000 */
[----:B------:R-:W-:Y:S01]  /*6040*/  FSEL R81, R117, 1, P6 ;  /* 0x3f80000075517808 */ /* 0x000fe20003000000 */
[----:B------:R-:W2:Y:S01]  /*6050*/  MUFU.SQRT R65, R24 ;  /* 0x0000001800417308 */ /* 0x000ea20000002000 */
[----:B----4-:R-:W-:-:S05]  /*6060*/  SEL R25, R27, RZ, !P3 ;  /* 0x000000ff1b197207 */ /* 0x010fca0005800000 */
[----:B------:R-:W-:Y:S01]  /*6070*/  @P6 FMUL R86, R86, 0.25 ;  /* 0x3e80000056566820 */ /* 0x000fe20000400000 */
[----:B-----5:R-:W-:Y:S01]  /*6080*/  FSETP.GT.AND P6, PT, R85, 8.50705917302346158658e+37, PT ;  /* 0x7e8000005500780b */ /* 0x020fe20003fc4000 */
[----:B------:R-:W-:Y:S01]  /*6090*/  FADD R25, R25, 9.9999997473787516356e-06 ;  /* 0x3727c5ac19197421 */ /* 0x000fe20000000000 */
[----:B------:R-:W-:Y:S02]  /*60a0*/  FSETP.GEU.AND P2, PT, R85, 1.175494350822287508e-38, PT ;  /* 0x008000005500780b */ /* 0x000fe40003f4e000 */
[----:B------:R-:W-:Y:S01]  /*60b0*/  FSEL R84, R117, 1, P6 ;  /* 0x3f80000075547808 */ /* 0x000fe20003000000 */
[----:B------:R-:W3:Y:S08]  /*60c0*/  MUFU.SQRT R68, R25 ;  /* 0x0000001900447308 */ /* 0x000ef00000002000 */
[----:B------:R-:W-:Y:S01]  /*60d0*/  @P6 FMUL R85, R85, 0.25 ;  /* 0x3e80000055556820 */ /* 0x000fe20000400000 */
[----:B--2---:R-:W-:-:S02]  /*60e0*/  FSETP.GT.AND P6, PT, R65, 8.50705917302346158658e+37, PT ;  /* 0x7e8000004100780b */ /* 0x004fc40003fc4000 */
[----:B------:R-:W-:Y:S02]  /*60f0*/  FSETP.GEU.AND P5, PT, R65, 1.175494350822287508e-38, PT ;  /* 0x008000004100780b */ /* 0x000fe40003fae000 */
[----:B------:R-:W-:-:S09]  /*6100*/  FSEL R89, R117, 1, P6 ;  /* 0x3f80000075597808 */ /* 0x000fd20003000000 */
[----:B------:R-:W-:Y:S01]  /*6110*/  @P6 FMUL R65, R65, 0.25 ;  /* 0x3e80000041416820 */ /* 0x000fe20000400000 */
[C---:B---3--:R-:W-:Y:S02]  /*6120*/  FSETP.GT.AND P6, PT, R68.reuse, 8.50705917302346158658e+37, PT ;  /* 0x7e8000004400780b */ /* 0x048fe40003fc4000 */
[----:B------:R-:W-:Y:S02]  /*6130*/  P2R R49, PR, RZ, 0x1 ;  /* 0x00000001ff317803 */ /* 0x000fe40000000000 */
[----:B------:R-:W-:Y:S02]  /*6140*/  FSETP.GEU.AND P0, PT, R68, 1.175494350822287508e-38, PT ;  /* 0x008000004400780b */ /* 0x000fe40003f0e000 */
[----:B------:R-:W-:-:S07]  /*6150*/  FSEL R87, R117, 1, P6 ;  /* 0x3f80000075577808 */ /* 0x000fce0003000000 */
[----:B------:R-:W-:Y:S01]  /*6160*/  @P6 FMUL R68, R68, 0.25 ;  /* 0x3e80000044446820 */ /* 0x000fe20000400000 */
[----:B------:R-:W-:-:S13]  /*6170*/  ISETP.NE.AND P6, PT, R56, RZ, PT ;  /* 0x000000ff3800720c */ /* 0x000fda0003fc5270 */
[----:B------:R-:W-:Y:S01]  /*6180*/  @!P6 FMUL R90, R90, 16777216 ;  /* 0x4b8000005a5ae820 */ /* 0x000fe20000400000 */
[----:B------:R-:W-:Y:S01]  /*6190*/  @!P6 FMUL R92, R92, 16777216 ;  /* 0x4b8000005c5ce820 */ /* 0x000fe20000400000 */
[----:B------:R-:W-:Y:S01]  /*61a0*/  ISETP.NE.AND P6, PT, R49, RZ, PT ;  /* 0x000000ff3100720c */ /* 0x000fe20003fc5270 */
[----:B------:R-:W-:-:S05]  /*61b0*/  VIADD R49, R2, 0xffffffb8 ;  /* 0xffffffb802317836 */ /* 0x000fca0000000000 */
[----:B------:R-:W-:Y:S02]  /*61c0*/  ISETP.GE.U32.AND P1, PT, R49, 0x18, PT ;  /* 0x000000183100780c */ /* 0x000fe40003f26070 */
[----:B------:R-:W-:Y:S02]  /*61d0*/  CS2R R24, SRZ ;  /* 0x0000000000187805 */ /* 0x000fe4000001ff00 */
[----:B------:R-:W-:-:S09]  /*61e0*/  CS2R R26, SRZ ;  /* 0x00000000001a7805 */ /* 0x000fd2000001ff00 */
[----:B------:R2:W3:Y:S01]  /*61f0*/  @!P1 LDG.E.EL.128 R24, desc[UR4][R38.64+-0x120] ;  /* 0xfffee00426189981 */ /* 0x0004e2000c2e1d00 */
[----:B------:R-:W-:Y:S01]  /*6200*/  P2R R48, PR, RZ, 0x8 ;  /* 0x00000008ff307803 */ /* 0x000fe20000000000 */
[----:B------:R-:W-:Y:S01]  /*6210*/  @!P4 FMUL R31, R31, 16777216 ;  /* 0x4b8000001f1fc820 */ /* 0x000fe20000400000 */
[----:B------:R-:W-:Y:S01]  /*6220*/  ISETP.NE.AND P3, PT, R57, RZ, PT ;  /* 0x000000ff3900720c */ /* 0x000fe20003f65270 */
[----:B------:R-:W-:-:S12]  /*6230*/  @!P4 FMUL R42, R42, 16777216 ;  /* 0x4b8000002a2ac820 */ /* 0x000fd80000400000 */
[----:B------:R-:W-:Y:S01]  /*6240*/  @!P3 FMUL R91, R91, 16777216 ;  /* 0x4b8000005b5bb820 */ /* 0x000fe20000400000 */
[----:B------:R-:W-:Y:S01]  /*6250*/  @!P3 FMUL R58, R58, 16777216 ;  /* 0x4b8000003a3ab820 */ /* 0x000fe20000400000 */
[----:B------:R-:W-:Y:S01]  /*6260*/  P2R R57, PR, RZ, 0x2 ;  /* 0x00000002ff397803 */ /* 0x000fe20000000000 */
[----:B--2---:R-:W-:Y:S01]  /*6270*/  IMAD.WIDE R38, R2, 0x4, R40 ;  /* 0x0000000402267825 */ /* 0x004fe200078e0228 */
[----:B---3--:R-:W-:-:S05]  /*6280*/  SEL R24, R24, RZ, !P1 ;  /* 0x000000ff18187207 */ /* 0x008fca0004800000 */
[----:B------:R-:W-:-:S04]  /*6290*/  FADD R24, R24, 9.9999997473787516356e-06 ;  /* 0x3727c5ac18187421 */ /* 0x000fc80000000000 */
[----:B------:R-:W2:Y:S01]  /*62a0*/  MUFU.SQRT R73, R24 ;  /* 0x0000001800497308 */ /* 0x000ea20000002000 */
[----:B------:R-:W-:-:S05]  /*62b0*/  SEL R25, R25, RZ, !P1 ;  /* 0x000000ff19197207 */ /* 0x000fca0004800000 */
[----:B------:R-:W-:-:S04]  /*62c0*/  FADD R25, R25, 9.9999997473787516356e-06 ;  /* 0x3727c5ac19197421 */ /* 0x000fc80000000000 */
[----:B------:R-:W3:Y:S01]  /*62d0*/  MUFU.SQRT R77, R25 ;  /* 0x00000019004d7308 */ /* 0x000ee20000002000 */
[----:B------:R-:W-:Y:S02]  /*62e0*/  SEL R26, R26, RZ, !P1 ;  /* 0x000000ff1a1a7207 */ /* 0x000fe40004800000 */
[----:B--2---:R-:W-:-:S03]  /*62f0*/  FSETP.GT.AND P4, PT, R73, 8.50705917302346158658e+37, PT ;  /* 0x7e8000004900780b */ /* 0x004fc60003f84000 */
[----:B------:R-:W-:Y:S01]  /*6300*/  FADD R26, R26, 9.9999997473787516356e-06 ;  /* 0x3727c5ac1a1a7421 */ /* 0x000fe20000000000 */
[----:B------:R-:W-:Y:S02]  /*6310*/  FSETP.GEU.AND P3, PT, R73, 1.175494350822287508e-38, PT ;  /* 0x008000004900780b */ /* 0x000fe40003f6e000 */
[----:B------:R-:W-:Y:S01]  /*6320*/  FSEL R74, R117, 1, P4 ;  /* 0x3f800000754a7808 */ /* 0x000fe20002000000 */
[----:B------:R-:W2:Y:S01]  /*6330*/  MUFU.SQRT R82, R26 ;  /* 0x0000001a00527308 */ /* 0x000ea20000002000 */
[----:B------:R-:W-:-:S05]  /*6340*/  SEL R27, R27, RZ, !P1 ;  /* 0x000000ff1b1b7207 */ /* 0x000fca0004800000 */
[----:B------:R-:W-:Y:S01]  /*6350*/  @P4 FMUL R73, R73, 0.25 ;  /* 0x3e80000049494820 */ /* 0x000fe20000400000 */
[----:B---3--:R-:W-:Y:S01]  /*6360*/  FSETP.GT.AND P4, PT, R77, 8.50705917302346158658e+37, PT ;  /* 0x7e8000004d00780b */ /* 0x008fe20003f84000 */
[----:B------:R-:W-:Y:S01]  /*6370*/  FADD R27, R27, 9.9999997473787516356e-06 ;  /* 0x3727c5ac1b1b7421 */ /* 0x000fe20000000000 */
[----:B------:R-:W-:Y:S02]  /*6380*/  P2R R24, PR, RZ, 0x8 ;  /* 0x00000008ff187803 */ /* 0x000fe40000000000 */
[----:B------:R-:W-:Y:S01]  /*6390*/  FSETP.GEU.AND P3, PT, R77, 1.175494350822287508e-38, PT ;  /* 0x008000004d00780b */ /* 0x000fe20003f6e000 */
[----:B------:R-:W3:Y:S01]  /*63a0*/  MUFU.SQRT R79, R27 ;  /* 0x0000001b004f7308 */ /* 0x000ee20000002000 */
[----:B------:R-:W-:-:S07]  /*63b0*/  FSEL R78, R117, 1, P4 ;  /* 0x3f800000754e7808 */ /* 0x000fce0002000000 */
[----:B------:R-:W-:Y:S01]  /*63c0*/  @P4 FMUL R77, R77, 0.25 ;  /* 0x3e8000004d4d4820 */ /* 0x000fe20000400000 */
[C---:B--2---:R-:W-:Y:S02]  /*63d0*/  FSETP.GT.AND P4, PT, R82.reuse, 8.50705917302346158658e+37, PT ;  /* 0x7e8000005200780b */ /* 0x044fe40003f84000 */
[----:B------:R-:W-:Y:S02]  /*63e0*/  P2R R25, PR, RZ, 0x8 ;  /* 0x00000008ff197803 */ /* 0x000fe40000000000 */
[----:B------:R-:W-:Y:S02]  /*63f0*/  FSETP.GEU.AND P3, PT, R82, 1.175494350822287508e-38, PT ;  /* 0x008000005200780b */ /* 0x000fe40003f6e000 */
[----:B------:R-:W-:-:S07]  /*6400*/  FSEL R83, R117, 1, P4 ;  /* 0x3f80000075537808 */ /* 0x000fce0002000000 */
[----:B------:R-:W-:Y:S01]  /*6410*/  @P4 FMUL R82, R82, 0.25 ;  /* 0x3e80000052524820 */ /* 0x000fe20000400000 */
[C---:B---3--:R-:W-:Y:S02]  /*6420*/  FSETP.GT.AND P4, PT, R79.reuse, 8.50705917302346158658e+37, PT ;  /* 0x7e8000004f00780b */ /* 0x048fe40003f84000 */
[----:B------:R-:W-:Y:S02]  /*6430*/  P2R R26, PR, RZ, 0x8 ;  /* 0x00000008ff1a7803 */ /* 0x000fe40000000000 */
[----:B------:R-:W-:Y:S02]  /*6440*/  FSETP.GEU.AND P3, PT, R79, 1.175494350822287508e-38, PT ;  /* 0x008000004f00780b */ /* 0x000fe40003f6e000 */
[----:B------:R-:W-:Y:S02]  /*6450*/  FSEL R80, R117, 1, P4 ;  /* 0x3f80000075507808 */ /* 0x000fe40002000000 */
[----:B------:R-:W-:Y:S02]  /*6460*/  P2R R56, PR, RZ, 0x8 ;  /* 0x00000008ff387803 */ /* 0x000fe40000000000 */
[----:B------:R-:W-:-:S03]  /*6470*/  ISETP.NE.AND P3, PT, R25, RZ, PT ;  /* 0x000000ff1900720c */ /* 0x000fc60003f65270 */
[----:B------:R-:W-:Y:S01]  /*6480*/  @P4 FMUL R79, R79, 0.25 ;  /* 0x3e8000004f4f4820 */ /* 0x000fe20000400000 */
[----:B------:R-:W-:Y:S02]  /*6490*/  ISETP.GE.U32.AND P4, PT, R59, 0x18, PT ;  /* 0x000000183b00780c */ /* 0x000fe40003f86070 */
[----:B------:R-:W-:Y:S02]  /*64a0*/  P2R R51, PR, RZ, 0x8 ;  /* 0x00000008ff337803 */ /* 0x000fe40000000000 */
[----:B------:R-:W-:Y:S02]  /*64b0*/  ISETP.NE.AND P3, PT, R24, RZ, PT ;  /* 0x000000ff1800720c */ /* 0x000fe40003f65270 */
[----:B------:R-:W-:Y:S02]  /*64c0*/  CS2R R24, SRZ ;  /* 0x0000000000187805 */ /* 0x000fe4000001ff00 */
[----:B------:R-:W-:Y:S02]  /*64d0*/  ISETP.NE.AND P1, PT, R26, RZ, PT ;  /* 0x000000ff1a00720c */ /* 0x000fe40003f25270 */
[----:B------:R-:W-:-:S06]  /*64e0*/  CS2R R26, SRZ ;  /* 0x00000000001a7805 */ /* 0x000fcc000001ff00 */
[----:B------:R2:W3:Y:S01]  /*64f0*/  @!P4 LDG.E.EL.128 R24, desc[UR4][R38.64+-0x180] ;  /* 0xfffe80042618c981 */ /* 0x0004e2000c2e1d00 */
[----:B------:R-:W-:Y:S01]  /*6500*/  @!P6 FMUL R86, R86, 16777216 ;  /* 0x4b8000005656e820 */ /* 0x000fe20000400000 */
[----:B------:R-:W-:Y:S01]  /*6510*/  @!P6 FMUL R81, R81, 16777216 ;  /* 0x4b8000005151e820 */ /* 0x000fe20000400000 */
[----:B------:R-:W-:Y:S01]  /*6520*/  @!P2 FMUL R85, R85, 16777216 ;  /* 0x4b8000005555a820 */ /* 0x000fe20000400000 */
[----:B------:R-:W-:Y:S01]  /*6530*/  @!P2 FMUL R84, R84, 16777216 ;  /* 0x4b8000005454a820 */ /* 0x000fe20000400000 */
[----:B------:R-:W-:Y:S01]  /*6540*/  IMAD.WIDE R40, R0, 0x4, R98 ;  /* 0x0000000400287825 */ /* 0x000fe200078e0262 */
[----:B--2---:R-:W-:Y:S02]  /*6550*/  CS2R R38, SRZ ;  /* 0x0000000000267805 */ /* 0x004fe4000001ff00 */
[----:B---3--:R-:W-:-:S05]  /*6560*/  SEL R24, R24, RZ, !P4 ;  /* 0x000000ff18187207 */ /* 0x008fca0006000000 */
[----:B------:R-:W-:-:S04]  /*6570*/  FADD R24, R24, 9.9999997473787516356e-06 ;  /* 0x3727c5ac18187421 */ /* 0x000fc80000000000 */
[----:B------:R-:W2:Y:S02]  /*6580*/  MUFU.SQRT R59, R24 ;  /* 0x00000018003b7308 */ /* 0x000ea40000002000 */
[C---:B--2---:R-:W-:Y:S02]  /*6590*/  FSETP.GT.AND P6, PT, R59.reuse, 8.50705917302346158658e+37, PT ;  /* 0x7e8000003b00780b */ /* 0x044fe40003fc4000 */
[----:B------:R-:W-:Y:S02]  /*65a0*/  FSETP.GEU.AND P2, PT, R59, 1.175494350822287508e-38, PT ;  /* 0x008000003b00780b */ /* 0x000fe40003f4e000 */
[----:B------:R-:W-:Y:S02]  /*65b0*/  FSEL R60, R117, 1, P6 ;  /* 0x3f800000753c7808 */ /* 0x000fe40003000000 */
[----:B------:R-:W-:Y:S02]  /*65c0*/  SEL R25, R25, RZ, !P4 ;  /* 0x000000ff19197207 */ /* 0x000fe40006000000 */
[----:B------:R-:W-:-:S02]  /*65d0*/  SEL R26, R26, RZ, !P4 ;  /* 0x000000ff1a1a7207 */ /* 0x000fc40006000000 */
[----:B------:R-:W-:-:S03]  /*65e0*/  SEL R27, R27, RZ, !P4 ;  /* 0x000000ff1b1b7207 */ /* 0x000fc60006000000 */
[----:B------:R-:W-:Y:S02]  /*65f0*/  @P6 FMUL R59, R59, 0.25 ;  /* 0x3e8000003b3b6820 */ /* 0x000fe40000400000 */
[----:B------:R-:W-:Y:S02]  /*6600*/  @!P2 FMUL R60, R60, 16777216 ;  /* 0x4b8000003c3ca820 */ /* 0x000fe40000400000 */
[----:B------:R-:W-:Y:S01]  /*6610*/  @!P2 FMUL R59, R59, 16777216 ;  /* 0x4b8000003b3ba820 */ /* 0x000fe20000400000 */
[----:B------:R-:W-:Y:S01]  /*6620*/  ISETP.NE.AND P2, PT, R50, RZ, PT ;  /* 0x000000ff3200720c */ /* 0x000fe20003f45270 */
[----:B------:R-:W-:Y:S01]  /*6630*/  FADD R25, R25, 9.9999997473787516356e-06 ;  /* 0x3727c5ac19197421 */ /* 0x000fe20000000000 */
[----:B------:R-:W-:Y:S01]  /*6640*/  FADD R26, R26, 9.9999997473787516356e-06 ;  /* 0x3727c5ac1a1a7421 */ /* 0x000fe20000000000 */
[----:B------:R-:W-:Y:S02]  /*6650*/  FADD R27, R27, 9.9999997473787516356e-06 ;  /* 0x3727c5ac1b1b7421 */ /* 0x000fe40000000000 */
[----:B------:R2:W3:Y:S08]  /*6660*/  MUFU.SQRT R61, R25 ;  /* 0x00000019003d7308 */ /* 0x0004f00000002000 */
[----:B------:R-:W-:Y:S01]  /*6670*/  MUFU.SQRT R72, R26 ;  /* 0x0000001a00487308 */ /* 0x000fe20000002000 */
[----:B--2---:R-:W-:-:S07]  /*6680*/  CS2R R24, SRZ ;  /* 0x0000000000187805 */ /* 0x004fce000001ff00 */
[----:B------:R2:W4:Y:S02]  /*6690*/  MUFU.SQRT R63, R27 ;  /* 0x0000001b003f7308 */ /* 0x0005240000002000 */
[----:B--2---:R-:W-:-:S06]  /*66a0*/  CS2R R26, SRZ ;  /* 0x00000000001a7805 */ /* 0x004fcc000001ff00 */
[----:B------:R2:W5:Y:S02]  /*66b0*/  @!P2 LDG.E.EL.128 R24, desc[UR4][R36.64+-0x120] ;  /* 0xfffee0042418a981 */ /* 0x000564000c2e1d00 */
[----:B--2---:R-:W-:-:S06]  /*66c0*/  CS2R R36, SRZ ;  /* 0x0000000000247805 */ /* 0x004fcc000001ff00 */
[----:B------:R2:W5:Y:S01]  /*66d0*/  @!P2 LDG.E.EL.128 R36, desc[UR4][R40.64+-0x120] ;  /* 0xfffee0042824a981 */ /* 0x000562000c2e1d00 */
[----:B---3--:R-:W-:Y:S01]  /*66e0*/  FSETP.GT.AND P6, PT, R61, 8.50705917302346158658e+37, PT ;  /* 0x7e8000003d00780b */ /* 0x008fe20003fc4000 */
[----:B------:R-:W-:Y:S01]  /*66f0*/  @!P5 FMUL R65, R65, 16777216 ;  /* 0x4b8000004141d820 */ /* 0x000fe20000400000 */
[----:B------:R-:W-:Y:S01]  /*6700*/  @!P5 FMUL R89, R89, 16777216 ;  /* 0x4b8000005959d820 */ /* 0x000fe20000400000 */
[----:B------:R-:W-:Y:S02]  /*6710*/  FSETP.GEU.AND P5, PT, R61, 1.175494350822287508e-38, PT ;  /* 0x008000003d00780b */ /* 0x000fe40003fae000 */
[----:B------:R-:W-:Y:S02]  /*6720*/  FSEL R62, R117, 1, P6 ;  /* 0x3f800000753e7808 */ /* 0x000fe40003000000 */
[----:B------:R-:W-:Y:S02]  /*6730*/  P2R R49, PR, RZ, 0x8 ;  /* 0x00000008ff317803 */ /* 0x000fe40000000000 */
[----:B----4-:R-:W-:-:S04]  /*6740*/  FSETP.GT.AND P3, PT, R63, 8.50705917302346158658e+37, PT ;  /* 0x7e8000003f00780b */ /* 0x010fc80003f64000 */
[----:B------:R-:W-:Y:S01]  /*6750*/  @P6 FMUL R61, R61, 0.25 ;  /* 0x3e8000003d3d6820 */ /* 0x000fe20000400000 */
[----:B------:R-:W-:Y:S01]  /*6760*/  FSETP.GT.AND P6, PT, R72, 8.50705917302346158658e+37, PT ;  /* 0x7e8000004800780b */ /* 0x000fe20003fc4000 */
[----:B------:R-:W-:Y:S01]  /*6770*/  @!P0 FMUL R68, R68, 16777216 ;  /* 0x4b80000044448820 */ /* 0x000fe20000400000 */
[----:B------:R-:W-:Y:S01]  /*6780*/  @!P0 FMUL R87, R87, 16777216 ;  /* 0x4b80000057578820 */ /* 0x000fe20000400000 */
[----:B------:R-:W-:Y:S02]  /*6790*/  FSETP.GEU.AND P0, PT, R72, 1.175494350822287508e-38, PT ;  /* 0x008000004800780b */ /* 0x000fe40003f0e000 */
[C---:B------:R-:W-:Y:S02]  /*67a0*/  FSEL R69, R117.reuse, 1, P6 ;  /* 0x3f80000075457808 */ /* 0x040fe40003000000 */
[----:B------:R-:W-:-:S06]  /*67b0*/  FSEL R64, R117, 1, P3 ;  /* 0x3f80000075407808 */ /* 0x000fcc0001800000 */
[----:B------:R-:W-:Y:S01]  /*67c0*/  @P6 FMUL R72, R72, 0.25 ;  /* 0x3e80000048486820 */ /* 0x000fe20000400000 */
[C---:B------:R-:W-:Y:S01]  /*67d0*/  FSETP.GEU.AND P6, PT, R63.reuse, 1.175494350822287508e-38, PT ;  /* 0x008000003f00780b */ /* 0x040fe20003fce000 */
[----:B------:R-:W-:Y:S01]  /*67e0*/  @P3 FMUL R63, R63, 0.25 ;  /* 0x3e8000003f3f3820 */ /* 0x000fe20000400000 */
[----:B------:R-:W-:Y:S01]  /*67f0*/  ISETP.NE.AND P3, PT, R49, RZ, PT ;  /* 0x000000ff3100720c */ /* 0x000fe20003f65270 */
[----:B------:R-:W3:-:S12]  /*6800*/  MUFU.RCP R31, R31 ;  /* 0x0000001f001f7308 */ /* 0x000ed80000001000 */
[----:B------:R-:W-:Y:S01]  /*6810*/  @!P3 FMUL R73, R73, 16777216 ;  /* 0x4b8000004949b820 */ /* 0x000fe20000400000 */
[----:B------:R-:W-:Y:S01]  /*6820*/  @!P3 FMUL R74, R74, 16777216 ;  /* 0x4b8000004a4ab820 */ /* 0x000fe20000400000 */
[----:B------:R-:W-:Y:S01]  /*6830*/  ISETP.NE.AND P3, PT, R51, RZ, PT ;  /* 0x000000ff3300720c */ /* 0x000fe20003f65270 */
[----:B------:R-:W-:Y:S01]  /*6840*/  @!P5 FMUL R61, R61, 16777216 ;  /* 0x4b8000003d3dd820 */ /* 0x000fe20000400000 */
[----:B------:R-:W-:Y:S01]  /*6850*/  @!P5 FMUL R62, R62, 16777216 ;  /* 0x4b8000003e3ed820 */ /* 0x000fe20000400000 */
[----:B------:R-:W-:-:S10]  /*6860*/  ISETP.NE.AND P5, PT, R43, RZ, PT ;  /* 0x000000ff2b00720c */ /* 0x000fd40003fa5270 */
[----:B------:R-:W-:Y:S01]  /*6870*/  @!P3 FMUL R77, R77, 16777216 ;  /* 0x4b8000004d4db820 */ /* 0x000fe20000400000 */
[----:B------:R-:W-:Y:S01]  /*6880*/  @!P3 FMUL R78, R78, 16777216 ;  /* 0x4b8000004e4eb820 */ /* 0x000fe20000400000 */
[----:B------:R-:W-:Y:S02]  /*6890*/  ISETP.NE.AND P3, PT, R56, RZ, PT ;  /* 0x000000ff3800720c */ /* 0x000fe40003f65270 */
[----:B--2---:R-:W-:Y:S01]  /*68a0*/  CS2R R40, SRZ ;  /* 0x0000000000287805 */ /* 0x004fe2000001ff00 */
[----:B------:R-:W-:Y:S01]  /*68b0*/  @!P1 FMUL R82, R82, 16777216 ;  /* 0x4b80000052529820 */ /* 0x000fe20000400000 */
[----:B------:R-:W-:Y:S01]  /*68c0*/  @!P1 FMUL R83, R83, 16777216 ;  /* 0x4b80000053539820 */ /* 0x000fe20000400000 */
[----:B------:R-:W-:Y:S02]  /*68d0*/  ISETP.NE.AND P1, PT, R57, RZ, PT ;  /* 0x000000ff3900720c */ /* 0x000fe40003f25270 */
[----:B------:R-:W-:-:S06]  /*68e0*/  CS2R R50, SRZ ;  /* 0x0000000000327805 */ /* 0x000fcc000001ff00 */
[----:B------:R-:W-:Y:S01]  /*68f0*/  @!P3 FMUL R79, R79, 16777216 ;  /* 0x4b8000004f4fb820 */ /* 0x000fe20000400000 */
[----:B------:R-:W-:Y:S01]  /*6900*/  @!P3 FMUL R80, R80, 16777216 ;  /* 0x4b8000005050b820 */ /* 0x000fe20000400000 */
[----:B------:R-:W-:Y:S01]  /*6910*/  ISETP.NE.AND P3, PT, R48, RZ, PT ;  /* 0x000000ff3000720c */ /* 0x000fe20003f65270 */
[----:B0-----:R-:W-:-:S04]  /*6920*/  IMAD.WIDE R48, R0, 0x4, R106 ;  /* 0x0000000400307825 */ /* 0x001fc800078e026a */
[----:B-1----:R-:W-:Y:S01]  /*6930*/  IMAD.WIDE R56, R0, 0x4, R108 ;  /* 0x0000000400387825 */ /* 0x002fe200078e026c */
[----:B-----5:R-:W-:Y:S02]  /*6940*/  SEL R26, R26, RZ, !P2 ;  /* 0x000000ff1a1a7207 */ /* 0x020fe40005000000 */
[----:B------:R-:W-:-:S05]  /*6950*/  SEL R43, R38, RZ, !P2 ;  /* 0x000000ff262b7207 */ /* 0x000fca0005000000 */
[----:B------:R-:W-:Y:S01]  /*6960*/  FADD R26, R26, -R43 ;  /* 0x8000002b1a1a7221 */ /* 0x000fe20000000000 */
[----:B---3--:R-:W-:-:S04]  /*6970*/  FMUL R43, R31, R42 ;  /* 0x0000002a1f2b7220 */ /* 0x008fc80000400000 */
[----:B------:R-:W-:Y:S01]  /*6980*/  FMUL R26, R43, R26 ;  /* 0x0000001a2b1a7220 */ /* 0x000fe20000400000 */
[----:B------:R-:W-:-:S06]  /*6990*/  CS2R R42, SRZ ;  /* 0x00000000002a7805 */ /* 0x000fcc000001ff00 */
[----:B------:R0:W2:Y:S02]  /*69a0*/  @!P2 LDG.E.EL.128 R40, desc[UR4][R48.64+-0x120] ;  /* 0xfffee0043028a981 */ /* 0x0000a4000c2e1d00 */
[----:B0-----:R-:W-:-:S06]  /*69b0*/  CS2R R48, SRZ ;  /* 0x0000000000307805 */ /* 0x001fcc000001ff00 */
[----:B------:R-:W3:Y:S01]  /*69c0*/  @!P2 LDG.E.EL.128 R48, desc[UR4][R56.64+-0x120] ;  /* 0xfffee0043830a981 */ /* 0x000ee2000c2e1d00 */
[----:B------:R-:W-:Y:S01]  /*69d0*/  @!P6 FMUL R63, R63, 16777216 ;  /* 0x4b8000003f3fe820 */ /* 0x000fe20000400000 */
[----:B------:R-:W-:Y:S01]  /*69e0*/  @!P6 FMUL R64, R64, 16777216 ;  /* 0x4b8000004040e820 */ /* 0x000fe20000400000 */
[----:B------:R-:W-:Y:S02]  /*69f0*/  SEL R27, R27, RZ, !P2 ;  /* 0x000000ff1b1b7207 */ /* 0x000fe40005000000 */
[----:B------:R-:W-:Y:S01]  /*6a00*/  SEL R24, R24, RZ, !P2 ;  /* 0x000000ff18187207 */ /* 0x000fe20005000000 */
[----:B------:R-:W-:Y:S01]  /*6a10*/  MUFU.RCP R91, R91 ;  /* 0x0000005b005b7308 */ /* 0x000fe20000001000 */
[----:B------:R-:W-:Y:S02]  /*6a20*/  SEL R37, R37, RZ, !P2 ;  /* 0x000000ff25257207 */ /* 0x000fe40005000000 */
[----:B--2---:R-:W-:Y:S02]  /*6a30*/  SEL R31, R42, RZ, !P2 ;  /* 0x000000ff2a1f7207 */ /* 0x004fe40005000000 */
[----:B---3--:R-:W-:-:S05]  /*6a40*/  SEL R50, R50, RZ, !P2 ;  /* 0x000000ff32327207 */ /* 0x008fca0005000000 */
[----:B------:R-:W-:-:S05]  /*6a50*/  FFMA R26, R31, R26, R50 ;  /* 0x0000001a1f1a7223 */ /* 0x000fca0000000032 */
[----:B------:R-:W-:-:S04]  /*6a60*/  FSETP.GTU.AND P6, PT, R26, RZ, PT ;  /* 0x000000ff1a00720b */ /* 0x000fc80003fcc000 */
[----:B------:R-:W-:Y:S02]  /*6a70*/  FSEL R31, R26, RZ, P6 ;  /* 0x000000ff1a1f7208 */ /* 0x000fe40003000000 */
[----:B------:R-:W-:-:S05]  /*6a80*/  SEL R26, R39, RZ, !P2 ;  /* 0x000000ff271a7207 */ /* 0x000fca0005000000 */
[----:B------:R-:W-:Y:S02]  /*6a90*/  FADD R27, R27, -R26 ;  /* 0x8000001a1b1b7221 */ /* 0x000fe40000000000 */
[----:B------:R-:W0:Y:S01]  /*6aa0*/  MUFU.RCP R26, R93 ;  /* 0x0000005d001a7308 */ /* 0x000e220000001000 */
[----:B------:R-:W-:Y:S01]  /*6ab0*/  SEL R51, R51, RZ, !P2 ;  /* 0x000000ff33337207 */ /* 0x000fe20005000000 */
[----:B0-----:R-:W-:-:S04]  /*6ac0*/  FMUL R26, R26, R95 ;  /* 0x0000005f1a1a7220 */ /* 0x001fc80000400000 */
[----:B------:R-:W-:Y:S01]  /*6ad0*/  FMUL R27, R26, R27 ;  /* 0x0000001b1a1b7220 */ /* 0x000fe20000400000 */
[----:B------:R-:W-:-:S05]  /*6ae0*/  SEL R26, R43, RZ, !P2 ;  /* 0x000000ff2b1a7207 */ /* 0x000fca0005000000 */
[----:B------:R-:W-:-:S05]  /*6af0*/  FFMA R27, R26, R27, R51 ;  /* 0x0000001b1a1b7223 */ /* 0x000fca0000000033 */
[----:B------:R-:W-:-:S04]  /*6b00*/  FSETP.GTU.AND P6, PT, R27, RZ, PT ;  /* 0x000000ff1b00720b */ /* 0x000fc80003fcc000 */
[----:B------:R-:W-:Y:S02]  /*6b10*/  FSEL R56, R27, RZ, P6 ;  /* 0x000000ff1b387208 */ /* 0x000fe40003000000 */
[----:B------:R-:W-:-:S05]  /*6b20*/  SEL R27, R36, RZ, !P2 ;  /* 0x000000ff241b7207 */ /* 0x000fca0005000000 */
[----:B------:R-:W-:Y:S02]  /*6b30*/  FADD R24, R24, -R27 ;  /* 0x8000001b18187221 */ /* 0x000fe40000000000 */
[----:B------:R-:W0:Y:S01]  /*6b40*/  MUFU.RCP R27, R90 ;  /* 0x0000005a001b7308 */ /* 0x000e220000001000 */
[----:B------:R-:W-:Y:S01]  /*6b50*/  SEL R48, R48, RZ, !P2 ;  /* 0x000000ff30307207 */ /* 0x000fe20005000000 */
[----:B0-----:R-:W-:Y:S02]  /*6b60*/  FMUL R27, R27, R92 ;  /* 0x0000005c1b1b7220 */ /* 0x001fe40000400000 */
[----:B------:R-:W0:Y:S02]  /*6b70*/  LDC.64 R92, c[0x0][0x2b8] ;  /* 0x0000ae00ff5c7b82 */ /* 0x000e240000000a00 */
[----:B------:R-:W-:Y:S01]  /*6b80*/  FMUL R24, R27, R24 ;  /* 0x000000181b187220 */ /* 0x000fe20000400000 */
[----:B------:R-:W-:-:S05]  /*6b90*/  SEL R27, R40, RZ, !P2 ;  /* 0x000000ff281b7207 */ /* 0x000fca0005000000 */
[----:B------:R-:W-:-:S05]  /*6ba0*/  FFMA R24, R27, R24, R48 ;  /* 0x000000181b187223 */ /* 0x000fca0000000030 */
[----:B------:R-:W-:-:S04]  /*6bb0*/  FSETP.GTU.AND P6, PT, R24, RZ, PT ;  /* 0x000000ff1800720b */ /* 0x000fc80003fcc000 */
[----:B------:R-:W-:Y:S02]  /*6bc0*/  FSEL R57, R24, RZ, P6 ;  /* 0x000000ff18397208 */ /* 0x000fe40003000000 */
[----:B------:R-:W-:Y:S01]  /*6bd0*/  SEL R24, R25, RZ, !P2 ;  /* 0x000000ff19187207 */ /* 0x000fe20005000000 */
[----:B------:R-:W-:Y:S01]  /*6be0*/  FMUL R25, R91, R58 ;  /* 0x0000003a5b197220 */ /* 0x000fe20000400000 */
[----:B------:R-:W-:Y:S02]  /*6bf0*/  SEL R41, R41, RZ, !P2 ;  /* 0x000000ff29297207 */ /* 0x000fe40005000000 */
[----:B------:R-:W-:Y:S02]  /*6c00*/  CS2R R38, SRZ ;  /* 0x0000000000267805 */ /* 0x000fe4000001ff00 */
[----:B------:R-:W-:Y:S01]  /*6c10*/  SEL R26, R49, RZ, !P2 ;  /* 0x000000ff311a7207 */ /* 0x000fe20005000000 */
[----:B------:R-:W-:Y:S01]  /*6c20*/  FADD R24, R24, -R37 ;  /* 0x8000002518187221 */ /* 0x000fe20000000000 */
[----:B------:R-:W1:Y:S03]  /*6c30*/  LDC.64 R90, c[0x0][0x2c8] ;  /* 0x0000b200ff5a7b82 */ /* 0x000e660000000a00 */
[----:B------:R-:W-:-:S04]  /*6c40*/  FMUL R24, R25, R24 ;  /* 0x0000001819187220 */ /* 0x000fc80000400000 */
[----:B------:R-:W-:-:S05]  /*6c50*/  FFMA R24, R41, R24, R26 ;  /* 0x0000001829187223 */ /* 0x000fca000000001a */
[C---:B------:R-:W-:Y:S02]  /*6c60*/  FSETP.GTU.AND P6, PT, R24.reuse, RZ, PT ;  /* 0x000000ff1800720b */ /* 0x040fe40003fcc000 */
[----:B------:R-:W-:Y:S02]  /*6c70*/  CS2R R26, SRZ ;  /* 0x00000000001a7805 */ /* 0x000fe4000001ff00 */
[----:B------:R-:W-:Y:S02]  /*6c80*/  CS2R R36, SRZ ;  /* 0x0000000000247805 */ /* 0x000fe4000001ff00 */
[----:B------:R-:W-:Y:S02]  /*6c90*/  FSEL R58, R24, RZ, P6 ;  /* 0x000000ff183a7208 */ /* 0x000fe40003000000 */
[----:B------:R-:W-:Y:S01]  /*6ca0*/  CS2R R24, SRZ ;  /* 0x0000000000187805 */ /* 0x000fe2000001ff00 */
[----:B0-----:R-:W-:-:S05]  /*6cb0*/  IMAD.WIDE R40, R0, 0x4, R92 ;  /* 0x0000000400287825 */ /* 0x001fca00078e025c */
[----:B------:R-:W2:Y:S04]  /*6cc0*/  @!P3 LDG.E.EL.128 R24, desc[UR4][R54.64+-0x180] ;  /* 0xfffe80043618b981 */ /* 0x000ea8000c2e1d00 */
[----:B------:R0:W3:Y:S01]  /*6cd0*/  @!P3 LDG.E.EL.128 R36, desc[UR4][R40.64+-0x180] ;  /* 0xfffe80042824b981 */ /* 0x0000e2000c2e1d00 */
[C---:B-1----:R-:W-:Y:S01]  /*6ce0*/  IMAD.WIDE R48, R0.reuse, 0x4, R90 ;  /* 0x0000000400307825 */ /* 0x042fe200078e025a */
[----:B------:R-:W-:Y:S02]  /*6cf0*/  CS2R R50, SRZ ;  /* 0x0000000000327805 */ /* 0x000fe4000001ff00 */
[----:B0-----:R-:W-:Y:S01]  /*6d00*/  CS2R R40, SRZ ;  /* 0x0000000000287805 */ /* 0x001fe2000001ff00 */
[----:B------:R-:W-:Y:S01]  /*6d10*/  IMAD.WIDE R54, R0, 0x4, R96 ;  /* 0x0000000400367825 */ /* 0x000fe200078e0260 */
[----:B--2---:R-:W-:-:S02]  /*6d20*/  SEL R26, R26, RZ, !P3 ;  /* 0x000000ff1a1a7207 */ /* 0x004fc40005800000 */
[----:B---3--:R-:W-:-:S05]  /*6d30*/  SEL R43, R38, RZ, !P3 ;  /* 0x000000ff262b7207 */ /* 0x008fca0005800000 */
[----:B------:R-:W-:Y:S01]  /*6d40*/  FADD R38, R26, -R43 ;  /* 0x8000002b1a267221 */ /* 0x000fe20000000000 */
[----:B------:R-:W-:-:S06]  /*6d50*/  CS2R R42, SRZ ;  /* 0x00000000002a7805 */ /* 0x000fcc000001ff00 */
[----:B------:R0:W2:Y:S02]  /*6d60*/  @!P3 LDG.E.EL.128 R40, desc[UR4][R48.64+-0x180] ;  /* 0xfffe80043028b981 */ /* 0x0000a4000c2e1d00 */
[----:B0-----:R-:W-:-:S06]  /*6d70*/  CS2R R48, SRZ ;  /* 0x0000000000307805 */ /* 0x001fcc000001ff00 */
[----:B------:R-:W3:Y:S01]  /*6d80*/  @!P3 LDG.E.EL.128 R48, desc[UR4][R54.64+-0x180] ;  /* 0xfffe80043630b981 */ /* 0x000ee2000c2e1d00 */
[----:B------:R-:W0:Y:S08]  /*6d90*/  MUFU.RCP R26, R65 ;  /* 0x00000041001a7308 */ /* 0x000e300000001000 */
[----:B------:R-:W1:Y:S01]  /*6da0*/  MUFU.RCP R68, R68 ;  /* 0x0000004400447308 */ /* 0x000e620000001000 */
[----:B0-----:R-:W-:-:S07]  /*6db0*/  FMUL R89, R26, R89 ;  /* 0x000000591a597220 */ /* 0x001fce0000400000 */
[----:B------:R-:W0:Y:S01]  /*6dc0*/  MUFU.RCP R86, R86 ;  /* 0x0000005600567308 */ /* 0x000e220000001000 */
[----:B------:R-:W-:Y:S01]  /*6dd0*/  FMUL R38, R89, R38 ;  /* 0x0000002659267220 */ /* 0x000fe20000400000 */
[----:B------:R-:W-:Y:S02]  /*6de0*/  SEL R39, R39, RZ, !P3 ;  /* 0x000000ff27277207 */ /* 0x000fe40005800000 */
[----:B------:R-:W-:Y:S01]  /*6df0*/  SEL R26, R27, RZ, !P3 ;  /* 0x000000ff1b1a7207 */ /* 0x000fe20005800000 */
[----:B-1----:R-:W-:Y:S01]  /*6e00*/  FMUL R87, R68, R87 ;  /* 0x0000005744577220 */ /* 0x002fe20000400000 */
[----:B------:R-:W-:Y:S02]  /*6e10*/  SEL R27, R36, RZ, !P3 ;  /* 0x000000ff241b7207 */ /* 0x000fe40005800000 */
[----:B------:R-:W-:Y:S01]  /*6e20*/  SEL R24, R24, RZ, !P3 ;  /* 0x000000ff18187207 */ /* 0x000fe20005800000 */
[----:B------:R-:W-:-:S04]  /*6e30*/  FADD R26, R26, -R39 ;  /* 0x800000271a1a7221 */ /* 0x000fc80000000000 */
[----:B------:R-:W-:Y:S01]  /*6e40*/  FMUL R26, R87, R26 ;  /* 0x0000001a571a7220 */ /* 0x000fe20000400000 */
[----:B------:R-:W-:Y:S01]  /*6e50*/  FADD R24, R24, -R27 ;  /* 0x8000001b18187221 */ /* 0x000fe20000000000 */
[----:B0-----:R-:W-:-:S04]  /*6e60*/  FMUL R81, R86, R81 ;  /* 0x0000005156517220 */ /* 0x001fc80000400000 */
[----:B------:R-:W-:Y:S01]  /*6e70*/  FMUL R24, R81, R24 ;  /* 0x0000001851187220 */ /* 0x000fe20000400000 */
[----:B------:R-:W0:Y:S01]  /*6e80*/  MUFU.RCP R85, R85 ;  /* 0x0000005500557308 */ /* 0x000e220000001000 */
[----:B------:R-:W-:Y:S02]  /*6e90*/  SEL R37, R37, RZ, !P3 ;  /* 0x000000ff25257207 */ /* 0x000fe40005800000 */
[----:B--2---:R-:W-:Y:S02]  /*6ea0*/  SEL R65, R42, RZ, !P3 ;  /* 0x000000ff2a417207 */ /* 0x004fe40005800000 */
[----:B---3--:R-:W-:-:S05]  /*6eb0*/  SEL R50, R50, RZ, !P3 ;  /* 0x000000ff32327207 */ /* 0x008fca0005800000 */
[----:B------:R-:W-:-:S05]  /*6ec0*/  FFMA R38, R65, R38, R50 ;  /* 0x0000002641267223 */ /* 0x000fca0000000032 */
[C---:B------:R-:W-:Y:S02]  /*6ed0*/  FSETP.GTU.AND P6, PT, R38.reuse, RZ, PT ;  /* 0x000000ff2600720b */ /* 0x040fe40003fcc000 */
[----:B------:R-:W-:Y:S02]  /*6ee0*/  SEL R43, R43, RZ, !P3 ;  /* 0x000000ff2b2b7207 */ /* 0x000fe40005800000 */
[----:B------:R-:W-:Y:S02]  /*6ef0*/  FSEL R65, R38, RZ, P6 ;  /* 0x000000ff26417208 */ /* 0x000fe40003000000 */
[----:B------:R-:W-:Y:S02]  /*6f00*/  SEL R38, R51, RZ, !P3 ;  /* 0x000000ff33267207 */ /* 0x000fe40005800000 */
[----:B------:R-:W-:Y:S02]  /*6f10*/  SEL R27, R40, RZ, !P3 ;  /* 0x000000ff281b7207 */ /* 0x000fe40005800000 */
[----:B------:R-:W-:Y:S01]  /*6f20*/  SEL R48, R48, RZ, !P3 ;  /* 0x000000ff30307207 */ /* 0x000fe20005800000 */
[----:B------:R-:W-:-:S04]  /*6f30*/  FFMA R26, R43, R26, R38 ;  /* 0x0000001a2b1a7223 */ /* 0x000fc80000000026 */
[----:B------:R-:W-:Y:S01]  /*6f40*/  FFMA R24, R27, R24, R48 ;  /* 0x000000181b187223 */ /* 0x000fe20000000030 */
[----:B------:R-:W-:-:S04]  /*6f50*/  FSETP.GTU.AND P6, PT, R26, RZ, PT ;  /* 0x000000ff1a00720b */ /* 0x000fc80003fcc000 */
[----:B------:R-:W-:Y:S02]  /*6f60*/  FSEL R68, R26, RZ, P6 ;  /* 0x000000ff1a447208 */ /* 0x000fe40003000000 */
[----:B------:R-:W-:-:S04]  /*6f70*/  FSETP.GTU.AND P6, PT, R24, RZ, PT ;  /* 0x000000ff1800720b */ /* 0x000fc80003fcc000 */
[----:B------:R-:W-:Y:S02]  /*6f80*/  FSEL R81, R24, RZ, P6 ;  /* 0x000000ff18517208 */ /* 0x000fe40003000000 */
[----:B------:R-:W-:Y:S01]  /*6f90*/  SEL R24, R25, RZ, !P3 ;  /* 0x000000ff19187207 */ /* 0x000fe20005800000 */
[----:B0-----:R-:W-:Y:S01]  /*6fa0*/  FMUL R25, R85, R84 ;  /* 0x0000005455197220 */ /* 0x001fe20000400000 */
        /* <DEDUP_REMOVED lines=14> */
[C---:B------:R-:W-:Y:S01]  /*7090*/  IMAD.WIDE R48, R2.reuse, 0x4, R106 ;  /* 0x0000000402307825 */ /* 0x040fe200078e026a */
        /* <DEDUP_REMOVED lines=10> */
[----:B------:R-:W0:Y:S02]  /*7140*/  MUFU.RCP R82, R82 ;  /* 0x0000005200527308 */ /* 0x000e240000001000 */
[----:B0-----:R-:W-:-:S04]  /*7150*/  FMUL R83, R82, R83 ;  /* 0x0000005352537220 */ /* 0x001fc80000400000 */
[----:B------:R-:W-:Y:S02]  /*7160*/  FMUL R26, R83, R26 ;  /* 0x0000001a531a7220 */ /* 0x000fe40000400000 */
[----:B------:R-:W0:Y:S01]  /*7170*/  MUFU.RCP R79, R79 ;  /* 0x0000004f004f7308 */ /* 0x000e220000001000 */
[----:B------:R-:W-:-:S07]  /*7180*/  SEL R39, R39, RZ, !P1 ;  /* 0x000000ff27277207 */ /* 0x000fce0004800000 */
[----:B------:R-:W1:Y:S01]  /*7190*/  MUFU.RCP R73, R73 ;  /* 0x0000004900497308 */ /* 0x000e620000001000 */
[----:B------:R-:W-:-:S07]  /*71a0*/  SEL R24, R24, RZ, !P1 ;  /* 0x000000ff18187207 */ /* 0x000fce0004800000 */
[----:B------:R-:W4:Y:S01]  /*71b0*/  MUFU.RCP R77, R77 ;  /* 0x0000004d004d7308 */ /* 0x000f220000001000 */
[----:B------:R-:W-:Y:S02]  /*71c0*/  SEL R37, R37, RZ, !P1 ;  /* 0x000000ff25257207 */ /* 0x000fe40004800000 */
[----:B--2---:R-:W-:Y:S02]  /*71d0*/  SEL R55, R42, RZ, !P1 ;  /* 0x000000ff2a377207 */ /* 0x004fe40004800000 */
[----:B---3--:R-:W-:-:S05]  /*71e0*/  SEL R50, R50, RZ, !P1 ;  /* 0x000000ff32327207 */ /* 0x008fca0004800000 */
[----:B------:R-:W-:-:S05]  /*71f0*/  FFMA R26, R55, R26, R50 ;  /* 0x0000001a371a7223 */ /* 0x000fca0000000032 */
[----:B------:R-:W-:-:S04]  /*7200*/  FSETP.GTU.AND P6, PT, R26, RZ, PT ;  /* 0x000000ff1a00720b */ /* 0x000fc80003fcc000 */
[----:B------:R-:W-:Y:S02]  /*7210*/  FSEL R82, R26, RZ, P6 ;  /* 0x000000ff1a527208 */ /* 0x000fe40003000000 */
[----:B------:R-:W-:Y:S01]  /*7220*/  SEL R26, R27, RZ, !P1 ;  /* 0x000000ff1b1a7207 */ /* 0x000fe20004800000 */
[----:B0-----:R-:W-:-:S04]  /*7230*/  FMUL R27, R79, R80 ;  /* 0x000000504f1b7220 */ /* 0x001fc80000400000 */
[----:B------:R-:W-:-:S04]  /*7240*/  FADD R26, R26, -R39 ;  /* 0x800000271a1a7221 */ /* 0x000fc80000000000 */
[----:B------:R-:W-:Y:S01]  /*7250*/  FMUL R26, R27, R26 ;  /* 0x0000001a1b1a7220 */ /* 0x000fe20000400000 */
[----:B------:R-:W-:Y:S02]  /*7260*/  SEL R27, R36, RZ, !P1 ;  /* 0x000000ff241b7207 */ /* 0x000fe40004800000 */
[----:B------:R-:W-:Y:S02]  /*7270*/  SEL R43, R43, RZ, !P1 ;  /* 0x000000ff2b2b7207 */ /* 0x000fe40004800000 */
[----:B------:R-:W-:Y:S01]  /*7280*/  SEL R38, R51, RZ, !P1 ;  /* 0x000000ff33267207 */ /* 0x000fe20004800000 */
[----:B------:R-:W-:Y:S01]  /*7290*/  FADD R24, R24, -R27 ;  /* 0x8000001b18187221 */ /* 0x000fe20000000000 */
[----:B-1----:R-:W-:Y:S01]  /*72a0*/  FMUL R27, R73, R74 ;  /* 0x0000004a491b7220 */ /* 0x002fe20000400000 */
[----:B------:R-:W-:Y:S02]  /*72b0*/  SEL R48, R48, RZ, !P1 ;  /* 0x000000ff30307207 */ /* 0x000fe40004800000 */
[----:B------:R-:W-:Y:S01]  /*72c0*/  FFMA R26, R43, R26, R38 ;  /* 0x0000001a2b1a7223 */ /* 0x000fe20000000026 */
[----:B------:R-:W-:Y:S01]  /*72d0*/  FMUL R24, R27, R24 ;  /* 0x000000181b187220 */ /* 0x000fe20000400000 */
[----:B------:R-:W-:-:S03]  /*72e0*/  SEL R27, R40, RZ, !P1 ;  /* 0x000000ff281b7207 */ /* 0x000fc60004800000 */
[C---:B------:R-:W-:Y:S02]  /*72f0*/  FSETP.GTU.AND P6, PT, R26.reuse, RZ, PT ;  /* 0x000000ff1a00720b */ /* 0x040fe40003fcc000 */
[----:B------:R-:W-:Y:S02]  /*7300*/  FFMA R24, R27, R24, R48 ;  /* 0x000000181b187223 */ /* 0x000fe40000000030 */
[----:B------:R-:W-:-:S03]  /*7310*/  FSEL R79, R26, RZ, P6 ;  /* 0x000000ff1a4f7208 */ /* 0x000fc60003000000 */
[----:B------:R-:W-:-:S04]  /*7320*/  FSETP.GTU.AND P6, PT, R24, RZ, PT ;  /* 0x000000ff1800720b */ /* 0x000fc80003fcc000 */
[----:B------:R-:W-:Y:S02]  /*7330*/  FSEL R73, R24, RZ, P6 ;  /* 0x000000ff18497208 */ /* 0x000fe40003000000 */
[----:B------:R-:W-:Y:S01]  /*7340*/  SEL R24, R25, RZ, !P1 ;  /* 0x000000ff19187207 */ /* 0x000fe20004800000 */
[----:B----4-:R-:W-:Y:S01]  /*7350*/  FMUL R25, R77, R78 ;  /* 0x0000004e4d197220 */ /* 0x010fe20000400000 */
[----:B------:R-:W-:-:S03]  /*7360*/  SEL R41, R41, RZ, !P1 ;  /* 0x000000ff29297207 */ /* 0x000fc60004800000 */
[----:B------:R-:W-:Y:S01]  /*7370*/  FADD R24, R24, -R37 ;  /* 0x8000002518187221 */ /* 0x000fe20000000000 */
[----:B------:R-:W-:-:S03]  /*7380*/  SEL R26, R49, RZ, !P1 ;  /* 0x000000ff311a7207 */ /* 0x000fc60004800000 */
[----:B------:R-:W-:-:S04]  /*7390*/  FMUL R24, R25, R24 ;  /* 0x0000001819187220 */ /* 0x000fc80000400000 */
[----:B------:R-:W-:-:S05]  /*73a0*/  FFMA R24, R41, R24, R26 ;  /* 0x0000001829187223 */ /* 0x000fca000000001a */
[C---:B------:R-:W-:Y:S02]  /*73b0*/  FSETP.GTU.AND P6, PT, R24.reuse, RZ, PT ;  /* 0x000000ff1800720b */ /* 0x040fe40003fcc000 */
[----:B------:R-:W-:Y:S02]  /*73c0*/  CS2R R26, SRZ ;  /* 0x00000000001a7805 */ /* 0x000fe4000001ff00 */
[----:B------:R-:W-:Y:S02]  /*73d0*/  FSEL R74, R24, RZ, P6 ;  /* 0x000000ff184a7208 */ /* 0x000fe40003000000 */
[----:B------:R-:W-:Y:S02]  /*73e0*/  CS2R R24, SRZ ;  /* 0x0000000000187805 */ /* 0x000fe4000001ff00 */
[----:B------:R-:W-:Y:S02]  /*73f0*/  CS2R R36, SRZ ;  /* 0x0000000000247805 */ /* 0x000fe4000001ff00 */
[----:B------:R-:W-:-:S02]  /*7400*/  CS2R R38, SRZ ;  /* 0x0000000000267805 */ /* 0x000fc4000001ff00 */
[----:B------:R0:W2:Y:S02]  /*7410*/  @!P4 LDG.E.EL.128 R24, desc[UR4][R28.64+-0x180] ;  /* 0xfffe80041c18c981 */ /* 0x0000a4000c2e1d00 */
[----:B0-----:R-:W-:-:S05]  /*7420*/  IMAD.WIDE R28, R2, 0x4, R92 ;  /* 0x00000004021c7825 */ /* 0x001fca00078e025c */
[----:B------:R0:W3:Y:S01]  /*7430*/  @!P4 LDG.E.EL.128 R36, desc[UR4][R28.64+-0x180] ;  /* 0xfffe80041c24c981 */ /* 0x0000e2000c2e1d00 */
[----:B------:R-:W-:Y:S02]  /*7440*/  CS2R R42, SRZ ;  /* 0x00000000002a7805 */ /* 0x000fe4000001ff00 */
[----:B------:R-:W-:Y:S02]  /*7450*/  CS2R R48, SRZ ;  /* 0x0000000000307805 */ /* 0x000fe4000001ff00 */
[----:B------:R-:W-:Y:S01]  /*7460*/  CS2R R50, SRZ ;  /* 0x0000000000327805 */ /* 0x000fe2000001ff00 */
[----:B0-----:R-:W-:Y:S01]  /*7470*/  IMAD.WIDE R28, R2, 0x4, R90 ;  /* 0x00000004021c7825 */ /* 0x001fe200078e025a */
[----:B--2---:R-:W-:Y:S02]  /*7480*/  SEL R26, R26, RZ, !P4 ;  /* 0x000000ff1a1a7207 */ /* 0x004fe40006000000 */
[----:B---3--:R-:W-:-:S05]  /*7490*/  SEL R41, R38, RZ, !P4 ;  /* 0x000000ff26297207 */ /* 0x008fca0006000000 */
[----:B------:R-:W-:Y:S01]  /*74a0*/  FADD R26, R26, -R41 ;  /* 0x800000291a1a7221 */ /* 0x000fe20000000000 */
[----:B------:R-:W-:-:S06]  /*74b0*/  CS2R R40, SRZ ;  /* 0x0000000000287805 */ /* 0x000fcc000001ff00 */
[----:B------:R0:W2:Y:S02]  /*74c0*/  @!P4 LDG.E.EL.128 R40, desc[UR4][R28.64+-0x180] ;  /* 0xfffe80041c28c981 */ /* 0x0000a4000c2e1d00 */
[----:B0-----:R-:W-:-:S05]  /*74d0*/  IMAD.WIDE R28, R2, 0x4, R96 ;  /* 0x00000004021c7825 */ /* 0x001fca00078e0260 */
[----:B------:R-:W3:Y:S01]  /*74e0*/  @!P4 LDG.E.EL.128 R48, desc[UR4][R28.64+-0x180] ;  /* 0xfffe80041c30c981 */ /* 0x000ee2000c2e1d00 */
[----:B------:R-:W-:-:S06]  /*74f0*/  @!P0 FMUL R72, R72, 16777216 ;  /* 0x4b80000048488820 */ /* 0x000fcc0000400000 */
[----:B------:R-:W0:Y:S01]  /*7500*/  MUFU.RCP R72, R72 ;  /* 0x0000004800487308 */ /* 0x000e220000001000 */
[----:B------:R-:W-:-:S04]  /*7510*/  @!P0 FMUL R69, R69, 16777216 ;  /* 0x4b80000045458820 */ /* 0x000fc80000400000 */
[----:B0-----:R-:W-:-:S04]  /*7520*/  FMUL R69, R72, R69 ;  /* 0x0000004548457220 */ /* 0x001fc80000400000 */
[----:B------:R-:W-:Y:S01]  /*7530*/  FMUL R26, R69, R26 ;  /* 0x0000001a451a7220 */ /* 0x000fe20000400000 */
[----:B------:R-:W0:Y:S01]  /*7540*/  MUFU.RCP R63, R63 ;  /* 0x0000003f003f7308 */ /* 0x000e220000001000 */
[----:B------:R-:W-:-:S07]  /*7550*/  SEL R39, R39, RZ, !P4 ;  /* 0x000000ff27277207 */ /* 0x000fce0006000000 */
[----:B------:R-:W1:Y:S01]  /*7560*/  MUFU.RCP R59, R59 ;  /* 0x0000003b003b7308 */ /* 0x000e620000001000 */
[----:B------:R-:W-:-:S07]  /*7570*/  SEL R24, R24, RZ, !P4 ;  /* 0x000000ff18187207 */ /* 0x000fce0006000000 */
[----:B------:R-:W4:Y:S01]  /*7580*/  MUFU.RCP R61, R61 ;  /* 0x0000003d003d7308 */ /* 0x000f220000001000 */
[----:B------:R-:W-:Y:S02]  /*7590*/  SEL R37, R37, RZ, !P4 ;  /* 0x000000ff25257207 */ /* 0x000fe40006000000 */
[----:B------:R-:W-:Y:S02]  /*75a0*/  FSETP.GEU.AND P0, PT, R57, 6, PT ;  /* 0x40c000003900780b */ /* 0x000fe40003f0e000 */
        /* <DEDUP_REMOVED lines=16> */
[----:B------:R-:W-:Y:S01]  /*76b0*/  SEL R48, R48, RZ, !P4 ;  /* 0x000000ff30307207 */ /* 0x000fe20006000000 */
[----:B------:R-:W-:-:S03]  /*76c0*/  FMUL R24, R27, R24 ;  /* 0x000000181b187220 */ /* 0x000fc60000400000 */
[----:B------:R-:W-:Y:S01]  /*76d0*/  FSETP.GTU.AND P6, PT, R26, RZ, PT ;  /* 0x000000ff1a00720b */ /* 0x000fe20003fcc000 */
[----:B------:R-:W-:-:S03]  /*76e0*/  FFMA R24, R29, R24, R48 ;  /* 0x000000181d187223 */ /* 0x000fc60000000030 */
[----:B------:R-:W-:Y:S02]  /*76f0*/  FSEL R28, R26, RZ, P6 ;  /* 0x000000ff1a1c7208 */ /* 0x000fe40003000000 */
        /* <DEDUP_REMOVED lines=31> */
[----:B------:R-:W-:Y:S02]  /*78f0*/  FSETP.GEU.AND P6, PT, R79, 6, PT ;  /* 0x40c000004f00780b */ /* 0x000fe40003fce000 */
[----:B------:R-:W-:Y:S02]  /*7900*/  SEL R42, RZ, 0x1, P0 ;  /* 0x00000001ff2a7807 */ /* 0x000fe40000000000 */
[----:B------:R-:W-:Y:S02]  /*7910*/  SEL R49, RZ, 0x7fff8, P6 ;  /* 0x0007fff8ff317807 */ /* 0x000fe40003000000 */
[----:B------:R-:W-:Y:S01]  /*7920*/  FSETP.GEU.AND P6, PT, R60, 6, PT ;  /* 0x40c000003c00780b */ /* 0x000fe20003fce000 */
[----:B------:R-:W-:Y:S02]  /*7930*/  IMAD.IADD R26, R26, 0x1, R27 ;  /* 0x000000011a1a7824 */ /* 0x000fe400078e021b */
[----:B------:R-:W-:Y:S01]  /*7940*/  IMAD.IADD R42, R42, 0x1, R43 ;  /* 0x000000012a2a7824 */ /* 0x000fe200078e022b */
[----:B------:R-:W-:-:S02]  /*7950*/  SEL R38, RZ, 0x1, P6 ;  /* 0x00000001ff267807 */ /* 0x000fc40003000000 */
[----:B------:R-:W-:Y:S01]  /*7960*/  FSETP.GEU.AND P6, PT, R29, 6, PT ;  /* 0x40c000001d00780b */ /* 0x000fe20003fce000 */
[----:B------:R-:W-:Y:S01]  /*7970*/  IMAD.IADD R50, R50, 0x1, R51 ;  /* 0x0000000132327824 */ /* 0x000fe200078e0233 */
[----:B------:R-:W-:Y:S02]  /*7980*/  LOP3.LUT R26, R26, 0x3, RZ, 0xc0, !PT ;  /* 0x000000031a1a7812 */ /* 0x000fe400078ec0ff */
[----:B------:R-:W-:Y:S02]  /*7990*/  SEL R39, RZ, 0x1fffe, P6 ;  /* 0x0001fffeff277807 */ /* 0x000fe40003000000 */
[----:B------:R-:W-:Y:S02]  /*79a0*/  LOP3.LUT R42, R42, 0x3, RZ, 0xc0, !PT ;  /* 0x000000032a2a7812 */ /* 0x000fe400078ec0ff */
[----:B------:R-:W-:Y:S01]  /*79b0*/  FSETP.GEU.AND P6, PT, R69, 6, PT ;  /* 0x40c000004500780b */ /* 0x000fe20003fce000 */
[----:B------:R-:W-:Y:S01]  /*79c0*/  IMAD.IADD R38, R38, 0x1, R39 ;  /* 0x0000000126267824 */ /* 0x000fe200078e0227 */
[----:B------:R-:W-:-:S02]  /*79d0*/  LOP3.LUT R50, R50, 0x3, RZ, 0xc0, !PT ;  /* 0x0000000332327812 */ /* 0x000fc400078ec0ff */
[----:B------:R-:W-:Y:S02]  /*79e0*/  IADD3 R24, R26, R25, R24 ;  /* 0x000000191a187210 */ /* 0x000fe40007ffe018 */
[----:B------:R-:W-:Y:S02]  /*79f0*/  IADD3 R40, R42, R41, R40 ;  /* 0x000000292a287210 */ /* 0x000fe40007ffe028 */
[----:B------:R-:W-:Y:S02]  /*7a00*/  SEL R36, RZ, 0x4, P6 ;  /* 0x00000004ff247807 */ /* 0x000fe40003000000 */
[----:B------:R-:W-:Y:S01]  /*7a10*/  FSETP.GEU.AND P6, PT, R28, 6, PT ;  /* 0x40c000001c00780b */ /* 0x000fe20003fce000 */
[----:B------:R-:W-:Y:S01]  /*7a20*/  IMAD.SHL.U32 R24, R24, 0x100, RZ ;  /* 0x0000010018187824 */ /* 0x000fe200078e00ff */
[----:B------:R-:W-:Y:S02]  /*7a30*/  IADD3 R49, R50, R49, R48 ;  /* 0x0000003132317210 */ /* 0x000fe40007ffe030 */
[----:B------:R-:W-:-:S02]  /*7a40*/  LOP3.LUT R40, R40, 0xf, RZ, 0xc0, !PT ;  /* 0x0000000f28287812 */ /* 0x000fc400078ec0ff */
[----:B------:R-:W-:Y:S02]  /*7a50*/  SEL R37, RZ, 0x7fff8, P6 ;  /* 0x0007fff8ff257807 */ /* 0x000fe40003000000 */
[----:B------:R-:W-:Y:S01]  /*7a60*/  LOP3.LUT R38, R38, 0x3, RZ, 0xc0, !PT ;  /* 0x0000000326267812 */ /* 0x000fe200078ec0ff */
[----:B------:R-:W-:Y:S01]  /*7a70*/  IMAD R40, R49, 0x10, R40 ;  /* 0x0000001031287824 */ /* 0x000fe200078e0228 */
[----:B------:R-:W-:Y:S02]  /*7a80*/  LOP3.LUT R24, R24, 0xf00, RZ, 0xe2, !PT ;  /* 0x00000f0018187812 */ /* 0x000fe400078ee2ff */
[----:B------:R-:W-:Y:S02]  /*7a90*/  IADD3 R37, R38, R37, R36 ;  /* 0x0000002526257210 */ /* 0x000fe40007ffe024 */
[----:B------:R-:W-:-:S03]  /*7aa0*/  LOP3.LUT R25, R40, 0xff, RZ, 0xc0, !PT ;  /* 0x000000ff28197812 */ /* 0x000fc600078ec0ff */
[----:B------:R-:W-:-:S04]  /*7ab0*/  IMAD R24, R37, 0x1000, R24 ;  /* 0x0000100025187824 */ /* 0x000fc800078e0218 */
[----:B------:R-:W-:-:S05]  /*7ac0*/  IMAD.IADD R24, R24, 0x1, R25 ;  /* 0x0000000118187824 */ /* 0x000fca00078e0219 */
[----:B------:R-:W-:-:S04]  /*7ad0*/  LOP3.LUT R59, R24, 0xffff, RZ, 0xc0, !PT ;  /* 0x0000ffff183b7812 */ /* 0x000fc800078ec0ff */
[----:B------:R-:W-:-:S04]  /*7ae0*/  SHF.R.U32.HI R24, RZ, 0xa, R59 ;  /* 0x0000000aff187819 */ /* 0x000fc8000001163b */
[----:B------:R-:W-:-:S04]  /*7af0*/  LOP3.LUT R24, R24, 0x1, RZ, 0xc0, !PT ;  /* 0x0000000118187812 */ /* 0x000fc800078ec0ff */
[----:B------:R-:W-:Y:S02]  /*7b00*/  ISETP.NE.U32.AND P6, PT, R24, 0x1, PT ;  /* 0x000000011800780c */ /* 0x000fe40003fc5070 */
[----:B------:R-:W-:Y:S02]  /*7b10*/  SHF.R.U32.HI R24, RZ, 0x9, R59 ;  /* 0x00000009ff187819 */ /* 0x000fe4000001163b */
[----:B------:R-:W-:Y:S02]  /*7b20*/  FSETP.NAN.AND P0, PT, R65, R65, PT ;  /* 0x000000414100720b */ /* 0x000fe40003f08000 */
[----:B------:R-:W-:-:S07]  /*7b30*/  LOP3.LUT R24, R24, 0x1, RZ, 0xc0, !PT ;  /* 0x0000000118187812 */ /* 0x000fce00078ec0ff */
[----:B------:R-:W-:Y:S02]  /*7b40*/  @P6 FSEL R65, R65, 6, P0 ;  /* 0x40c0000041416808 */ /* 0x000fe40000000000 */
        /* <DEDUP_REMOVED lines=11> */
[----:B------:R-:W-:Y:S02]  /*7c00*/  FSETP.NAN.AND P0, PT, R68, R68, PT ;  /* 0x000000444400720b */ /* 0x000fe40003f08000 */
[----:B------:R-:W-:Y:S01]  /*7c10*/  @P3 FSEL R81, R13, R3, !P5 ;  /* 0x000000030d513208 */ /* 0x000fe20006800000 */
[----:B------:R-:W-:Y:S01]  /*7c20*/  VIADD R3, R2, 0xffffff88 ;  /* 0xffffff8802037836 */ /* 0x000fe20000000000 */
[----:B------:R-:W-:Y:S02]  /*7c30*/  @P3 FSEL R84, R23, R75, !P5 ;  /* 0x0000004b17543208 */ /* 0x000fe40006800000 */
[----:B------:R-:W-:-:S05]  /*7c40*/  @P3 FSEL R65, R46, R76, !P5 ;  /* 0x0000004c2e413208 */ /* 0x000fca0006800000 */
[----:B------:R-:W-:Y:S02]  /*7c50*/  @P6 FSEL R68, R68, 6, P0 ;  /* 0x40c0000044446808 */ /* 0x000fe40000000000 */
[----:B------:R-:W-:Y:S02]  /*7c60*/  @P3 FSEL R68, R47, R94, !P5 ;  /* 0x0000005e2f443208 */ /* 0x000fe40006800000 */
[----:B------:R-:W-:Y:S02]  /*7c70*/  ISETP.GE.U32.AND P3, PT, R3, 0x18, PT ;  /* 0x000000180300780c */ /* 0x000fe40003f66070 */
[----:B------:R-:W-:Y:S02]  /*7c80*/  CS2R R24, SRZ ;  /* 0x0000000000187805 */ /* 0x000fe4000001ff00 */
[----:B------:R-:W-:Y:S01]  /*7c90*/  CS2R R26, SRZ ;  /* 0x00000000001a7805 */ /* 0x000fe2000001ff00 */
[----:B------:R-:W-:-:S08]  /*7ca0*/  IMAD.WIDE R114, R2, 0x4, R114 ;  /* 0x0000000402727825 */ /* 0x000fd000078e0272 */
[----:B------:R-:W2:Y:S01]  /*7cb0*/  @!P3 LDG.E.EL.128 R24, desc[UR4][R114.64+-0x1e0] ;  /* 0xfffe20047218b981 */ /* 0x000ea2000c2e1d00 */
[----:B------:R-:W-:Y:S02]  /*7cc0*/  CS2R R36, SRZ ;  /* 0x0000000000247805 */ /* 0x000fe4000001ff00 */
[----:B------:R-:W-:Y:S02]  /*7cd0*/  CS2R R38, SRZ ;  /* 0x0000000000267805 */ /* 0x000fe4000001ff00 */
[----:B------:R-:W-:Y:S02]  /*7ce0*/  CS2R R40, SRZ ;  /* 0x0000000000287805 */ /* 0x000fe4000001ff00 */
[----:B------:R-:W-:Y:S01]  /*7cf0*/  CS2R R42, SRZ ;  /* 0x00000000002a7805 */ /* 0x000fe2000001ff00 */
[----:B------:R-:W-:Y:S01]  /*7d00*/  IMAD.WIDE R124, R2, 0x4, R124 ;  /* 0x00000004027c7825 */ /* 0x000fe200078e027c */
[----:B------:R-:W-:Y:S02]  /*7d10*/  CS2R R50, SRZ ;  /* 0x0000000000327805 */ /* 0x000fe4000001ff00 */
[----:B------:R-:W-:-:S02]  /*7d20*/  CS2R R52, SRZ ;  /* 0x0000000000347805 */ /* 0x000fc4000001ff00 */
[----:B------:R-:W-:Y:S01]  /*7d30*/  CS2R R54, SRZ ;  /* 0x0000000000367805 */ /* 0x000fe2000001ff00 */
[----:B------:R-:W3:Y:S01]  /*7d40*/  @!P3 LDG.E.EL.128 R40, desc[UR4][R124.64+-0x1e0] ;  /* 0xfffe20047c28b981 */ /* 0x000ee2000c2e1d00 */
[----:B------:R-:W-:-:S04]  /*7d50*/  IMAD.WIDE R122, R2, 0x4, R122 ;  /* 0x00000004027a7825 */ /* 0x000fc800078e027a */
[----:B------:R-:W-:-:S05]  /*7d60*/  IMAD.WIDE R120, R2, 0x4, R120 ;  /* 0x0000000402787825 */ /* 0x000fca00078e0278 */
[----:B------:R-:W4:Y:S01]  /*7d70*/  @!P3 LDG.E.EL.128 R52, desc[UR4][R120.64+-0x1e0] ;  /* 0xfffe20047834b981 */ /* 0x000f22000c2e1d00 */
[----:B--2---:R-:W-:-:S05]  /*7d80*/  SEL R24, R24, RZ, !P3 ;  /* 0x000000ff18187207 */ /* 0x004fca0005800000 */
[----:B------:R-:W-:-:S04]  /*7d90*/  FADD R24, R24, 9.9999997473787516356e-06 ;  /* 0x3727c5ac18187421 */ /* 0x000fc80000000000 */
[----:B------:R-:W0:Y:S02]  /*7da0*/  MUFU.SQRT R3, R24 ;  /* 0x0000001800037308 */ /* 0x000e240000002000 */
[C---:B0-----:R-:W-:Y:S02]  /*7db0*/  FSETP.GT.AND P6, PT, R3.reuse, 8.50705917302346158658e+37, PT ;  /* 0x7e8000000300780b */ /* 0x041fe40003fc4000 */
[----:B------:R-:W-:-:S11]  /*7dc0*/  FSETP.GEU.AND P5, PT, R3, 1.175494350822287508e-38, PT ;  /* 0x008000000300780b */ /* 0x000fd60003fae000 */
[----:B------:R-:W-:-:S04]  /*7dd0*/  @P6 FMUL R3, R3, 0.25 ;  /* 0x3e80000003036820 */ /* 0x000fc80000400000 */
[----:B------:R-:W-:Y:S01]  /*7de0*/  @!P5 FMUL R3, R3, 16777216 ;  /* 0x4b8000000303d820 */ /* 0x000fe20000400000 */
[----:B------:R-:W-:-:S05]  /*7df0*/  FSEL R48, R117, 1, P6 ;  /* 0x3f80000075307808 */ /* 0x000fca0003000000 */
[----:B------:R-:W0:Y:S01]  /*7e00*/  MUFU.RCP R3, R3 ;  /* 0x0000000300037308 */ /* 0x000e220000001000 */
[----:B------:R-:W-:Y:S01]  /*7e10*/  LEA R46, P6, R111, UR8, 0x2 ;  /* 0x000000086f2e7c11 */ /* 0x000fe2000f8c10ff */
[----:B------:R-:W-:-:S03]  /*7e20*/  @!P5 FMUL R48, R48, 16777216 ;  /* 0x4b8000003030d820 */ /* 0x000fc60000400000 */
[----:B------:R-:W-:-:S05]  /*7e30*/  LEA.HI.X R47, R111, UR9, R118, 0x2, P6 ;  /* 0x000000096f2f7c11 */ /* 0x000fca000b0f1476 */
[----:B------:R-:W2:Y:S01]  /*7e40*/  @!P3 LDG.E.EL.128 R36, desc[UR4][R46.64+-0x1e0] ;  /* 0xfffe20042e24b981 */ /* 0x000ea2000c2e1d00 */
[----:B0-----:R-:W-:Y:S01]  /*7e50*/  FMUL R24, R3, R48 ;  /* 0x0000003003187220 */ /* 0x001fe20000400000 */
[----:B------:R-:W-:-:S06]  /*7e60*/  CS2R R48, SRZ ;  /* 0x0000000000307805 */ /* 0x000fcc000001ff00 */
[----:B------:R-:W5:Y:S01]  /*7e70*/  @!P3 LDG.E.EL.128 R48, desc[UR4][R122.64+-0x1e0] ;  /* 0xfffe20047a30b981 */ /* 0x000f62000c2e1d00 */
[----:B---3--:R-:W-:Y:S02]  /*7e80*/  SEL R40, R40, RZ, !P3 ;  /* 0x000000ff28287207 */ /* 0x008fe40005800000 */
[----:B----4-:R-:W-:Y:S02]  /*7e90*/  SEL R3, R52, RZ, !P3 ;  /* 0x000000ff34037207 */ /* 0x010fe40005800000 */
[----:B------:R-:W-:-:S05]  /*7ea0*/  SEL R25, R25, RZ, !P3 ;  /* 0x000000ff19197207 */ /* 0x000fca0005800000 */
[----:B------:R-:W-:Y:S01]  /*7eb0*/  FADD R25, R25, 9.9999997473787516356e-06 ;  /* 0x3727c5ac19197421 */ /* 0x000fe20000000000 */
[----:B------:R-:W-:Y:S02]  /*7ec0*/  SEL R53, R53, RZ, !P3 ;  /* 0x000000ff35357207 */ /* 0x000fe40005800000 */
[----:B------:R-:W-:-:S05]  /*7ed0*/  SEL R26, R26, RZ, !P3 ;  /* 0x000000ff1a1a7207 */ /* 0x000fca0005800000 */
[----:B------:R-:W-:Y:S01]  /*7ee0*/  FADD R26, R26, 9.9999997473787516356e-06 ;  /* 0x3727c5ac1a1a7421 */ /* 0x000fe20000000000 */
[----:B------:R-:W-:Y:S02]  /*7ef0*/  SEL R42, R42, RZ, !P3 ;  /* 0x000000ff2a2a7207 */ /* 0x000fe40005800000 */
[----:B------:R-:W-:Y:S02]  /*7f00*/  SEL R23, R54, RZ, !P3 ;  /* 0x000000ff36177207 */ /* 0x000fe40005800000 */
[----:B------:R-:W-:-:S05]  /*7f10*/  SEL R27, R27, RZ, !P3 ;  /* 0x000000ff1b1b7207 */ /* 0x000fca0005800000 */
[----:B------:R-:W-:Y:S01]  /*7f20*/  FADD R27, R27, 9.9999997473787516356e-06 ;  /* 0x3727c5ac1b1b7421 */ /* 0x000fe20000000000 */
[----:B------:R-:W-:Y:S02]  /*7f30*/  SEL R55, R55, RZ, !P3 ;  /* 0x000000ff37377207 */ /* 0x000fe40005800000 */
[----:B--2---:R-:W-:-:S05]  /*7f40*/  SEL R13, R36, RZ, !P3 ;  /* 0x000000ff240d7207 */ /* 0x004fca0005800000 */
[----:B------:R-:W-:-:S04]  /*7f50*/  FADD R13, R13, -R40 ;  /* 0x800000280d0d7221 */ /* 0x000fc80000000000 */
[----:B------:R-:W-:Y:S01]  /*7f60*/  FMUL R13, R24, R13 ;  /* 0x0000000d180d7220 */ /* 0x000fe20000400000 */
[----:B-----5:R-:W-:-:S05]  /*7f70*/  SEL R48, R48, RZ, !P3 ;  /* 0x000000ff30307207 */ /* 0x020fca0005800000 */
        /* <DEDUP_REMOVED lines=15> */
[----:B------:R-:W-:-:S04]  /*8070*/  @!P6 FMUL R24, R24, 16777216 ;  /* 0x4b8000001818e820 */ /* 0x000fc80000400000 */
        /* <DEDUP_REMOVED lines=68> */
[----:B------:R-:W-:-:S09]  /*84c0*/  SHF.R.U32.HI R3, RZ, 0x3, R59 ;  /* 0x00000003ff037819 */ /* 0x000fd2000001163b */
[----:B------:R-:W-:Y:S02]  /*84d0*/  @P5 FSEL R69, R69, 6, P6 ;  /* 0x40c0000045455808 */ /* 0x000fe40003000000 */
[----:B------:R-:W-:Y:S02]  /*84e0*/  FSETP.GEU.AND P5, PT, R57, 6, PT ;  /* 0x40c000003900780b */ /* 0x000fe40003fae000 */
[----:B------:R-:W-:Y:S02]  /*84f0*/  @P4 FSEL R28, R24, R11, !P3 ;  /* 0x0000000b181c4208 */ /* 0x000fe40005800000 */
[----:B------:R-:W-:Y:S02]  /*8500*/  @P4 FSEL R60, R47, R8, !P3 ;  /* 0x000000082f3c4208 */ /* 0x000fe40005800000 */
[----:B------:R-:W-:Y:S02]  /*8510*/  @P4 FSEL R29, R36, R9, !P3 ;  /* 0x00000009241d4208 */ /* 0x000fe40005800000 */
[----:B------:R-:W-:Y:S01]  /*8520*/  @P4 FSEL R69, R23, R10, !P3 ;  /* 0x0000000a17454208 */ /* 0x000fe20005800000 */
[----:B------:R-:W0:Y:S01]  /*8530*/  LDC.64 R8, c[0x0][0x350] ;  /* 0x0000d400ff087b82 */ /* 0x000e220000000a00 */
[----:B------:R-:W-:-:S02]  /*8540*/  FSETP.NAN.AND P3, PT, R57, R57, PT ;  /* 0x000000393900720b */ /* 0x000fc40003f68000 */
[----:B------:R-:W-:Y:S02]  /*8550*/  LOP3.LUT R3, R3, 0x1, RZ, 0xc0, !PT ;  /* 0x0000000103037812 */ /* 0x000fe400078ec0ff */
        /* <DEDUP_REMOVED lines=34> */
[----:B------:R-:W-:Y:S02]  /*8780*/  ISETP.NE.U32.AND P3, PT, R3, 0x1, PT ;  /* 0x000000010300780c */ /* 0x000fe40003f65070 */
[----:B------:R-:W-:Y:S02]  /*8790*/  ISETP.GE.U32.AND P5, PT, R105, 0x18, PT ;  /* 0x000000186900780c */ /* 0x000fe40003fa6070 */
[----:B------:R-:W-:Y:S02]  /*87a0*/  ISETP.NE.U32.AND.EX P3, PT, RZ, RZ, PT, P3 ;  /* 0x000000ffff00720c */ /* 0x000fe40003f65130 */
[----:B------:R-:W-:Y:S02]  /*87b0*/  SHF.R.U32.HI R3, RZ, 0x7, R59 ;  /* 0x00000007ff037819 */ /* 0x000fe4000001163b */
[----:B------:R-:W-:-:S02]  /*87c0*/  FSETP.NAN.AND P4, PT, R22, R22, PT ;  /* 0x000000161600720b */ /* 0x000fc40003f88000 */
[----:B------:R-:W-:-:S05]  /*87d0*/  LOP3.LUT R3, R3, 0x1, RZ, 0xc0, !PT ;  /* 0x0000000103037812 */ /* 0x000fca00078ec0ff */
[----:B------:R-:W-:Y:S02]  /*87e0*/  @P5 FSEL R15, R57, R81, !P2 ;  /* 0x00000051390f5208 */ /* 0x000fe40005000000 */
[----:B------:R-:W-:Y:S02]  /*87f0*/  @P3 FSEL R22, R22, 6, P4 ;  /* 0x40c0000016163808 */ /* 0x000fe40002000000 */
[----:B------:R-:W-:Y:S02]  /*8800*/  @P5 FSEL R14, R58, R84, !P2 ;  /* 0x000000543a0e5208 */ /* 0x000fe40005000000 */
[----:B------:R-:W-:Y:S02]  /*8810*/  @P5 FSEL R21, R31, R65, !P2 ;  /* 0x000000411f155208 */ /* 0x000fe40005000000 */
[----:B------:R-:W-:Y:S02]  /*8820*/  @P5 FSEL R22, R56, R68, !P2 ;  /* 0x0000004438165208 */ /* 0x000fe40005000000 */
[----:B------:R-:W-:-:S02]  /*8830*/  ISETP.NE.U32.AND P2, PT, R3, 0x1, PT ;  /* 0x000000010300780c */ /* 0x000fc40003f45070 */
        /* <DEDUP_REMOVED lines=131> */
[----:B------:R-:W-:Y:S02]  /*9070*/  LOP3.LUT R3, R3, 0x1, RZ, 0xc0, !PT ;  /* 0x0000000103037812 */ /* 0x000fe400078ec0ff */
[----:B------:R-:W-:-:S05]  /*9080*/  ISETP.NE.AND P0, PT, R88, RZ, PT ;  /* 0x000000ff5800720c */ /* 0x000fca0003f05270 */
[----:B------:R-:W-:Y:S02]  /*9090*/  @P2 FSEL R32, R32, 6, P3 ;  /* 0x40c0000020202808 */ /* 0x000fe40001800000 */
[----:B------:R-:W-:Y:S02]  /*90a0*/  ISETP.NE.U32.AND P2, PT, R3, 0x1, PT ;  /* 0x000000010300780c */ /* 0x000fe40003f45070 */
[----:B------:R-:W-:Y:S02]  /*90b0*/  ISETP.GE.AND P6, PT, R2, 0x18, PT ;  /* 0x000000180200780c */ /* 0x000fe40003fc6270 */
[----:B------:R-:W-:Y:S02]  /*90c0*/  ISETP.NE.U32.AND.EX P2, PT, RZ, RZ, PT, P2 ;  /* 0x000000ffff00720c */ /* 0x000fe40003f45120 */
[----:B------:R-:W-:Y:S02]  /*90d0*/  ISETP.GE.AND P3, PT, R0, 0x18, PT ;  /* 0x000000180000780c */ /* 0x000fe40003f66270 */
[----:B------:R-:W-:-:S02]  /*90e0*/  @P0 FSEL R4, R73, R60, !P1 ;  /* 0x0000003c49040208 */ /* 0x000fc40004800000 */
[----:B------:R-:W-:Y:S02]  /*90f0*/  @P0 FSEL R5, R74, R29, !P1 ;  /* 0x0000001d4a050208 */ /* 0x000fe40004800000 */
[----:B------:R-:W-:Y:S02]  /*9100*/  @P0 FSEL R6, R82, R69, !P1 ;  /* 0x0000004552060208 */ /* 0x000fe40004800000 */
[----:B------:R-:W-:Y:S02]  /*9110*/  @P0 FSEL R7, R79, R28, !P1 ;  /* 0x0000001c4f070208 */ /* 0x000fe40004800000 */
[----:B------:R-:W-:Y:S02]  /*9120*/  FSETP.NAN.AND P0, PT, R18, R18, PT ;  /* 0x000000121200720b */ /* 0x000fe40003f08000 */
[----:B------:R-:W-:Y:S02]  /*9130*/  ISETP.GE.U32.AND P5, PT, R102, 0x18, PT ;  /* 0x000000186600780c */ /* 0x000fe40003fa6070 */
[----:B------:R-:W-:Y:S01]  /*9140*/  ISETP.GE.U32.AND P4, PT, R103, 0x18, PT ;  /* 0x000000186700780c */ /* 0x000fe20003f86070 */
[----:B0-----:R-:W-:Y:S01]  /*9150*/  IMAD.WIDE R2, R101, 0x4, R8 ;  /* 0x0000000465027825 */ /* 0x001fe200078e0208 */
[----:B------:R-:W-:-:S02]  /*9160*/  @P2 FSEL R18, R18, 6, P0 ;  /* 0x40c0000012122808 */ /* 0x000fc40000000000 */
[----:B------:R-:W-:Y:S02]  /*9170*/  @P6 FSEL R19, R44, R7, !P5 ;  /* 0x000000072c136208 */ /* 0x000fe40006800000 */
[----:B------:R-:W-:Y:S02]  /*9180*/  @P3 FSEL R32, R67, R15, !P4 ;  /* 0x0000000f43203208 */ /* 0x000fe40006000000 */
[----:B------:R-:W-:Y:S02]  /*9190*/  @P3 FSEL R33, R66, R14, !P4 ;  /* 0x0000000e42213208 */ /* 0x000fe40006000000 */
[----:B------:R-:W-:Y:S02]  /*91a0*/  @P3 FSEL R34, R70, R21, !P4 ;  /* 0x0000001546223208 */ /* 0x000fe40006000000 */
[----:B------:R-:W-:Y:S02]  /*91b0*/  @P3 FSEL R35, R71, R22, !P4 ;  /* 0x0000001647233208 */ /* 0x000fe40006000000 */
[----:B------:R-:W-:-:S02]  /*91c0*/  @P6 FSEL R16, R30, R4, !P5 ;  /* 0x000000041e106208 */ /* 0x000fc40006800000 */
[----:B------:R-:W-:Y:S02]  /*91d0*/  @P6 FSEL R17, R45, R5, !P5 ;  /* 0x000000052d116208 */ /* 0x000fe40006800000 */
[----:B------:R-:W-:Y:S01]  /*91e0*/  @P6 FSEL R18, R20, R6, !P5 ;  /* 0x0000000614126208 */ /* 0x000fe20006800000 */
[----:B------:R-:W-:Y:S04]  /*91f0*/  STG.E.128 desc[UR4][R2.64], R32 ;  /* 0x0000002002007986 */ /* 0x000fe8000c101d04 */
[----:B------:R-:W-:Y:S01]  /*9200*/  STG.E.128 desc[UR4][R2.64+0x800], R16 ;  /* 0x0008001002007986 */ /* 0x000fe2000c101d04 */
[----:B------:R-:W-:Y:S05]  /*9210*/  EXIT ;  /* 0x000000000000794d */ /* 0x000fea0003800000 */
.L_x_0:
[----:B------:R-:W-:-:S00]  /*9220*/  BRA `(.L_x_0) ;  /* 0xfffffffc00fc7947 */ /* 0x000fc0000383ffff */
[----:B------:R-:W-:-:S00]  /*9230*/  NOP ;  /* 0x0000000000007918 */ /* 0x000fc00000000000 */
        /* <DEDUP_REMOVED lines=12> */
.L_x_1:


//--------------------- .nv.global.init           --------------------------
	.section	.nv.global.init,"aw",@progbits
.nv.global.init:
	.type		_$_str,@object
	.size		_$_str,(_$_str_$_2 - _$_str)
_$_str:
        /*0000*/ 	.byte	0x5f, 0x5f, 0x43, 0x55, 0x44, 0x41, 0x5f, 0x46, 0x54, 0x5a, 0x00
	.type		_$_str_$_2,@object
	.size		_$_str_$_2,(.L_1 - _$_str_$_2)
_$_str_$_2:
        /*000b*/ 	.byte	0x5f, 0x5f, 0x43, 0x55, 0x44, 0x41, 0x5f, 0x50, 0x52, 0x45, 0x43, 0x5f, 0x53, 0x51, 0x52, 0x54
        /*001b*/ 	.byte	0x00
.L_1:


//--------------------- .nv.constant0.triton_poi_fused_cat_32 --------------------------
	.section	.nv.constant0.triton_poi_fused_cat_32,"a",@progbits
	.sectionflags	@""
	.align	4
.nv.constant0.triton_poi_fused_cat_32:
	.zero		860
